//
// Generated by NVIDIA NVVM Compiler
//
// Compiler Build ID: CL-36424714
// Cuda compilation tools, release 13.0, V13.0.88
// Based on NVVM 20.0.0
//

.version 9.0
.target sm_100
.address_size 64

	// .globl	_Z9ccc_loop1PKiS0_PKdS2_S2_S2_PdiiPi

.visible .entry _Z9ccc_loop1PKiS0_PKdS2_S2_S2_PdiiPi(
	.param .u64 .ptr .align 1 _Z9ccc_loop1PKiS0_PKdS2_S2_S2_PdiiPi_param_0,
	.param .u64 .ptr .align 1 _Z9ccc_loop1PKiS0_PKdS2_S2_S2_PdiiPi_param_1,
	.param .u64 .ptr .align 1 _Z9ccc_loop1PKiS0_PKdS2_S2_S2_PdiiPi_param_2,
	.param .u64 .ptr .align 1 _Z9ccc_loop1PKiS0_PKdS2_S2_S2_PdiiPi_param_3,
	.param .u64 .ptr .align 1 _Z9ccc_loop1PKiS0_PKdS2_S2_S2_PdiiPi_param_4,
	.param .u64 .ptr .align 1 _Z9ccc_loop1PKiS0_PKdS2_S2_S2_PdiiPi_param_5,
	.param .u64 .ptr .align 1 _Z9ccc_loop1PKiS0_PKdS2_S2_S2_PdiiPi_param_6,
	.param .u32 _Z9ccc_loop1PKiS0_PKdS2_S2_S2_PdiiPi_param_7,
	.param .u32 _Z9ccc_loop1PKiS0_PKdS2_S2_S2_PdiiPi_param_8,
	.param .u64 .ptr .align 1 _Z9ccc_loop1PKiS0_PKdS2_S2_S2_PdiiPi_param_9
)
{
	.reg .pred 	%p<4>;
	.reg .b32 	%r<14>;
	.reg .b64 	%rd<11>;
	.reg .b64 	%fd<4>;

	ld.param.u64 	%rd1, [_Z9ccc_loop1PKiS0_PKdS2_S2_S2_PdiiPi_param_2];
	ld.param.u64 	%rd2, [_Z9ccc_loop1PKiS0_PKdS2_S2_S2_PdiiPi_param_5];
	ld.param.u64 	%rd3, [_Z9ccc_loop1PKiS0_PKdS2_S2_S2_PdiiPi_param_6];
	ld.param.u32 	%r3, [_Z9ccc_loop1PKiS0_PKdS2_S2_S2_PdiiPi_param_7];
	ld.param.u32 	%r4, [_Z9ccc_loop1PKiS0_PKdS2_S2_S2_PdiiPi_param_8];
	mov.u32 	%r6, %tid.x;
	mov.u32 	%r7, %ctaid.x;
	mov.u32 	%r8, %ntid.x;
	mad.lo.s32 	%r1, %r7, %r8, %r6;
	mov.u32 	%r9, %tid.y;
	mov.u32 	%r10, %ctaid.y;
	mov.u32 	%r11, %ntid.y;
	mad.lo.s32 	%r12, %r10, %r11, %r9;
	setp.ge.s32 	%p1, %r1, %r3;
	setp.ge.s32 	%p2, %r12, %r4;
	or.pred  	%p3, %p1, %p2;
	@%p3 bra 	$L__BB0_2;
	cvta.to.global.u64 	%rd4, %rd1;
	cvta.to.global.u64 	%rd5, %rd2;
	cvta.to.global.u64 	%rd6, %rd3;
	mad.lo.s32 	%r13, %r3, %r12, %r1;
	mul.wide.s32 	%rd7, %r13, 8;
	add.s64 	%rd8, %rd4, %rd7;
	ld.global.nc.f64 	%fd1, [%rd8];
	add.s64 	%rd9, %rd5, %rd7;
	ld.global.nc.f64 	%fd2, [%rd9];
	div.rn.f64 	%fd3, %fd1, %fd2;
	add.s64 	%rd10, %rd6, %rd7;
	st.global.f64 	[%rd10], %fd3;
$L__BB0_2:
	ret;

}
	// .globl	_Z11ccc_loop1_2PKdS0_S0_PdPKiiS3_S3_ii
.visible .entry _Z11ccc_loop1_2PKdS0_S0_PdPKiiS3_S3_ii(
	.param .u64 .ptr .align 1 _Z11ccc_loop1_2PKdS0_S0_PdPKiiS3_S3_ii_param_0,
	.param .u64 .ptr .align 1 _Z11ccc_loop1_2PKdS0_S0_PdPKiiS3_S3_ii_param_1,
	.param .u64 .ptr .align 1 _Z11ccc_loop1_2PKdS0_S0_PdPKiiS3_S3_ii_param_2,
	.param .u64 .ptr .align 1 _Z11ccc_loop1_2PKdS0_S0_PdPKiiS3_S3_ii_param_3,
	.param .u64 .ptr .align 1 _Z11ccc_loop1_2PKdS0_S0_PdPKiiS3_S3_ii_param_4,
	.param .u32 _Z11ccc_loop1_2PKdS0_S0_PdPKiiS3_S3_ii_param_5,
	.param .u64 .ptr .align 1 _Z11ccc_loop1_2PKdS0_S0_PdPKiiS3_S3_ii_param_6,
	.param .u64 .ptr .align 1 _Z11ccc_loop1_2PKdS0_S0_PdPKiiS3_S3_ii_param_7,
	.param .u32 _Z11ccc_loop1_2PKdS0_S0_PdPKiiS3_S3_ii_param_8,
	.param .u32 _Z11ccc_loop1_2PKdS0_S0_PdPKiiS3_S3_ii_param_9
)
{
	.reg .pred 	%p<11>;
	.reg .b32 	%r<42>;
	.reg .b64 	%rd<36>;
	.reg .b64 	%fd<114>;

	ld.param.u64 	%rd9, [_Z11ccc_loop1_2PKdS0_S0_PdPKiiS3_S3_ii_param_0];
	ld.param.u64 	%rd10, [_Z11ccc_loop1_2PKdS0_S0_PdPKiiS3_S3_ii_param_1];
	ld.param.u64 	%rd4, [_Z11ccc_loop1_2PKdS0_S0_PdPKiiS3_S3_ii_param_2];
	ld.param.u64 	%rd5, [_Z11ccc_loop1_2PKdS0_S0_PdPKiiS3_S3_ii_param_3];
	ld.param.u64 	%rd6, [_Z11ccc_loop1_2PKdS0_S0_PdPKiiS3_S3_ii_param_4];
	ld.param.u32 	%r24, [_Z11ccc_loop1_2PKdS0_S0_PdPKiiS3_S3_ii_param_5];
	ld.param.u64 	%rd7, [_Z11ccc_loop1_2PKdS0_S0_PdPKiiS3_S3_ii_param_6];
	ld.param.u64 	%rd8, [_Z11ccc_loop1_2PKdS0_S0_PdPKiiS3_S3_ii_param_7];
	ld.param.u32 	%r23, [_Z11ccc_loop1_2PKdS0_S0_PdPKiiS3_S3_ii_param_8];
	cvta.to.global.u64 	%rd1, %rd10;
	cvta.to.global.u64 	%rd2, %rd9;
	mov.u32 	%r25, %tid.x;
	mov.u32 	%r26, %ctaid.x;
	mov.u32 	%r27, %ntid.x;
	mad.lo.s32 	%r1, %r26, %r27, %r25;
	setp.ge.s32 	%p1, %r1, %r24;
	@%p1 bra 	$L__BB1_15;
	cvta.to.global.u64 	%rd11, %rd6;
	mul.wide.s32 	%rd12, %r1, 4;
	add.s64 	%rd13, %rd11, %rd12;
	ld.global.nc.u32 	%r37, [%rd13];
	ld.global.nc.u32 	%r3, [%rd13+4];
	setp.ge.s32 	%p2, %r37, %r3;
	mov.f64 	%fd113, 0d0000000000000000;
	@%p2 bra 	$L__BB1_14;
	add.s32 	%r28, %r37, 1;
	max.s32 	%r29, %r3, %r28;
	sub.s32 	%r4, %r29, %r37;
	and.b32  	%r5, %r4, 15;
	sub.s32 	%r30, %r37, %r29;
	setp.gt.u32 	%p3, %r30, -16;
	mov.f64 	%fd113, 0d0000000000000000;
	@%p3 bra 	$L__BB1_5;
	and.b32  	%r31, %r4, -16;
	neg.s32 	%r35, %r31;
	add.s64 	%rd3, %rd1, 64;
	mov.f64 	%fd113, 0d0000000000000000;
$L__BB1_4:
	.pragma "nounroll";
	mul.wide.s32 	%rd14, %r37, 8;
	add.s64 	%rd15, %rd2, %rd14;
	add.s64 	%rd16, %rd3, %rd14;
	ld.global.nc.f64 	%fd18, [%rd15];
	ld.global.nc.f64 	%fd19, [%rd16+-64];
	fma.rn.f64 	%fd20, %fd18, %fd19, %fd113;
	ld.global.nc.f64 	%fd21, [%rd15+8];
	ld.global.nc.f64 	%fd22, [%rd16+-56];
	fma.rn.f64 	%fd23, %fd21, %fd22, %fd20;
	ld.global.nc.f64 	%fd24, [%rd15+16];
	ld.global.nc.f64 	%fd25, [%rd16+-48];
	fma.rn.f64 	%fd26, %fd24, %fd25, %fd23;
	ld.global.nc.f64 	%fd27, [%rd15+24];
	ld.global.nc.f64 	%fd28, [%rd16+-40];
	fma.rn.f64 	%fd29, %fd27, %fd28, %fd26;
	ld.global.nc.f64 	%fd30, [%rd15+32];
	ld.global.nc.f64 	%fd31, [%rd16+-32];
	fma.rn.f64 	%fd32, %fd30, %fd31, %fd29;
	ld.global.nc.f64 	%fd33, [%rd15+40];
	ld.global.nc.f64 	%fd34, [%rd16+-24];
	fma.rn.f64 	%fd35, %fd33, %fd34, %fd32;
	ld.global.nc.f64 	%fd36, [%rd15+48];
	ld.global.nc.f64 	%fd37, [%rd16+-16];
	fma.rn.f64 	%fd38, %fd36, %fd37, %fd35;
	ld.global.nc.f64 	%fd39, [%rd15+56];
	ld.global.nc.f64 	%fd40, [%rd16+-8];
	fma.rn.f64 	%fd41, %fd39, %fd40, %fd38;
	ld.global.nc.f64 	%fd42, [%rd15+64];
	ld.global.nc.f64 	%fd43, [%rd16];
	fma.rn.f64 	%fd44, %fd42, %fd43, %fd41;
	ld.global.nc.f64 	%fd45, [%rd15+72];
	ld.global.nc.f64 	%fd46, [%rd16+8];
	fma.rn.f64 	%fd47, %fd45, %fd46, %fd44;
	ld.global.nc.f64 	%fd48, [%rd15+80];
	ld.global.nc.f64 	%fd49, [%rd16+16];
	fma.rn.f64 	%fd50, %fd48, %fd49, %fd47;
	ld.global.nc.f64 	%fd51, [%rd15+88];
	ld.global.nc.f64 	%fd52, [%rd16+24];
	fma.rn.f64 	%fd53, %fd51, %fd52, %fd50;
	ld.global.nc.f64 	%fd54, [%rd15+96];
	ld.global.nc.f64 	%fd55, [%rd16+32];
	fma.rn.f64 	%fd56, %fd54, %fd55, %fd53;
	ld.global.nc.f64 	%fd57, [%rd15+104];
	ld.global.nc.f64 	%fd58, [%rd16+40];
	fma.rn.f64 	%fd59, %fd57, %fd58, %fd56;
	ld.global.nc.f64 	%fd60, [%rd15+112];
	ld.global.nc.f64 	%fd61, [%rd16+48];
	fma.rn.f64 	%fd62, %fd60, %fd61, %fd59;
	ld.global.nc.f64 	%fd63, [%rd15+120];
	ld.global.nc.f64 	%fd64, [%rd16+56];
	fma.rn.f64 	%fd113, %fd63, %fd64, %fd62;
	add.s32 	%r37, %r37, 16;
	add.s32 	%r35, %r35, 16;
	setp.ne.s32 	%p4, %r35, 0;
	@%p4 bra 	$L__BB1_4;
$L__BB1_5:
	setp.eq.s32 	%p5, %r5, 0;
	@%p5 bra 	$L__BB1_14;
	and.b32  	%r12, %r4, 7;
	setp.lt.u32 	%p6, %r5, 8;
	@%p6 bra 	$L__BB1_8;
	mul.wide.s32 	%rd17, %r37, 8;
	add.s64 	%rd18, %rd2, %rd17;
	ld.global.nc.f64 	%fd66, [%rd18];
	add.s64 	%rd19, %rd1, %rd17;
	ld.global.nc.f64 	%fd67, [%rd19];
	fma.rn.f64 	%fd68, %fd66, %fd67, %fd113;
	ld.global.nc.f64 	%fd69, [%rd18+8];
	ld.global.nc.f64 	%fd70, [%rd19+8];
	fma.rn.f64 	%fd71, %fd69, %fd70, %fd68;
	ld.global.nc.f64 	%fd72, [%rd18+16];
	ld.global.nc.f64 	%fd73, [%rd19+16];
	fma.rn.f64 	%fd74, %fd72, %fd73, %fd71;
	ld.global.nc.f64 	%fd75, [%rd18+24];
	ld.global.nc.f64 	%fd76, [%rd19+24];
	fma.rn.f64 	%fd77, %fd75, %fd76, %fd74;
	ld.global.nc.f64 	%fd78, [%rd18+32];
	ld.global.nc.f64 	%fd79, [%rd19+32];
	fma.rn.f64 	%fd80, %fd78, %fd79, %fd77;
	ld.global.nc.f64 	%fd81, [%rd18+40];
	ld.global.nc.f64 	%fd82, [%rd19+40];
	fma.rn.f64 	%fd83, %fd81, %fd82, %fd80;
	ld.global.nc.f64 	%fd84, [%rd18+48];
	ld.global.nc.f64 	%fd85, [%rd19+48];
	fma.rn.f64 	%fd86, %fd84, %fd85, %fd83;
	ld.global.nc.f64 	%fd87, [%rd18+56];
	ld.global.nc.f64 	%fd88, [%rd19+56];
	fma.rn.f64 	%fd113, %fd87, %fd88, %fd86;
	add.s32 	%r37, %r37, 8;
$L__BB1_8:
	setp.eq.s32 	%p7, %r12, 0;
	@%p7 bra 	$L__BB1_14;
	and.b32  	%r15, %r4, 3;
	setp.lt.u32 	%p8, %r12, 4;
	@%p8 bra 	$L__BB1_11;
	mul.wide.s32 	%rd20, %r37, 8;
	add.s64 	%rd21, %rd2, %rd20;
	ld.global.nc.f64 	%fd90, [%rd21];
	add.s64 	%rd22, %rd1, %rd20;
	ld.global.nc.f64 	%fd91, [%rd22];
	fma.rn.f64 	%fd92, %fd90, %fd91, %fd113;
	ld.global.nc.f64 	%fd93, [%rd21+8];
	ld.global.nc.f64 	%fd94, [%rd22+8];
	fma.rn.f64 	%fd95, %fd93, %fd94, %fd92;
	ld.global.nc.f64 	%fd96, [%rd21+16];
	ld.global.nc.f64 	%fd97, [%rd22+16];
	fma.rn.f64 	%fd98, %fd96, %fd97, %fd95;
	ld.global.nc.f64 	%fd99, [%rd21+24];
	ld.global.nc.f64 	%fd100, [%rd22+24];
	fma.rn.f64 	%fd113, %fd99, %fd100, %fd98;
	add.s32 	%r37, %r37, 4;
$L__BB1_11:
	setp.eq.s32 	%p9, %r15, 0;
	@%p9 bra 	$L__BB1_14;
	neg.s32 	%r40, %r15;
$L__BB1_13:
	.pragma "nounroll";
	mul.wide.s32 	%rd23, %r37, 8;
	add.s64 	%rd24, %rd1, %rd23;
	add.s64 	%rd25, %rd2, %rd23;
	ld.global.nc.f64 	%fd101, [%rd25];
	ld.global.nc.f64 	%fd102, [%rd24];
	fma.rn.f64 	%fd113, %fd101, %fd102, %fd113;
	add.s32 	%r37, %r37, 1;
	add.s32 	%r40, %r40, 1;
	setp.ne.s32 	%p10, %r40, 0;
	@%p10 bra 	$L__BB1_13;
$L__BB1_14:
	cvta.to.global.u64 	%rd26, %rd7;
	mul.wide.s32 	%rd27, %r1, 4;
	add.s64 	%rd28, %rd26, %rd27;
	ld.global.nc.u32 	%r32, [%rd28];
	cvta.to.global.u64 	%rd29, %rd8;
	add.s64 	%rd30, %rd29, %rd27;
	ld.global.nc.u32 	%r33, [%rd30];
	mad.lo.s32 	%r34, %r33, %r23, %r32;
	cvta.to.global.u64 	%rd31, %rd4;
	mul.wide.s32 	%rd32, %r34, 8;
	add.s64 	%rd33, %rd31, %rd32;
	ld.global.nc.f64 	%fd103, [%rd33];
	div.rn.f64 	%fd104, %fd113, %fd103;
	cvta.to.global.u64 	%rd34, %rd5;
	add.s64 	%rd35, %rd34, %rd32;
	st.global.f64 	[%rd35], %fd104;
$L__BB1_15:
	ret;

}
	// .globl	_Z9ccc_loop2PKiS0_S0_PKdS2_S2_S2_S2_S2_PdS3_iiPi
.visible .entry _Z9ccc_loop2PKiS0_S0_PKdS2_S2_S2_S2_S2_PdS3_iiPi(
	.param .u64 .ptr .align 1 _Z9ccc_loop2PKiS0_S0_PKdS2_S2_S2_S2_S2_PdS3_iiPi_param_0,
	.param .u64 .ptr .align 1 _Z9ccc_loop2PKiS0_S0_PKdS2_S2_S2_S2_S2_PdS3_iiPi_param_1,
	.param .u64 .ptr .align 1 _Z9ccc_loop2PKiS0_S0_PKdS2_S2_S2_S2_S2_PdS3_iiPi_param_2,
	.param .u64 .ptr .align 1 _Z9ccc_loop2PKiS0_S0_PKdS2_S2_S2_S2_S2_PdS3_iiPi_param_3,
	.param .u64 .ptr .align 1 _Z9ccc_loop2PKiS0_S0_PKdS2_S2_S2_S2_S2_PdS3_iiPi_param_4,
	.param .u64 .ptr .align 1 _Z9ccc_loop2PKiS0_S0_PKdS2_S2_S2_S2_S2_PdS3_iiPi_param_5,
	.param .u64 .ptr .align 1 _Z9ccc_loop2PKiS0_S0_PKdS2_S2_S2_S2_S2_PdS3_iiPi_param_6,
	.param .u64 .ptr .align 1 _Z9ccc_loop2PKiS0_S0_PKdS2_S2_S2_S2_S2_PdS3_iiPi_param_7,
	.param .u64 .ptr .align 1 _Z9ccc_loop2PKiS0_S0_PKdS2_S2_S2_S2_S2_PdS3_iiPi_param_8,
	.param .u64 .ptr .align 1 _Z9ccc_loop2PKiS0_S0_PKdS2_S2_S2_S2_S2_PdS3_iiPi_param_9,
	.param .u64 .ptr .align 1 _Z9ccc_loop2PKiS0_S0_PKdS2_S2_S2_S2_S2_PdS3_iiPi_param_10,
	.param .u32 _Z9ccc_loop2PKiS0_S0_PKdS2_S2_S2_S2_S2_PdS3_iiPi_param_11,
	.param .u32 _Z9ccc_loop2PKiS0_S0_PKdS2_S2_S2_S2_S2_PdS3_iiPi_param_12,
	.param .u64 .ptr .align 1 _Z9ccc_loop2PKiS0_S0_PKdS2_S2_S2_S2_S2_PdS3_iiPi_param_13
)
{
	.reg .pred 	%p<5>;
	.reg .b32 	%r<16>;
	.reg .b64 	%rd<19>;
	.reg .b64 	%fd<6>;

	ld.param.u64 	%rd1, [_Z9ccc_loop2PKiS0_S0_PKdS2_S2_S2_S2_S2_PdS3_iiPi_param_0];
	ld.param.u64 	%rd2, [_Z9ccc_loop2PKiS0_S0_PKdS2_S2_S2_S2_S2_PdS3_iiPi_param_3];
	ld.param.u64 	%rd3, [_Z9ccc_loop2PKiS0_S0_PKdS2_S2_S2_S2_S2_PdS3_iiPi_param_5];
	ld.param.u64 	%rd4, [_Z9ccc_loop2PKiS0_S0_PKdS2_S2_S2_S2_S2_PdS3_iiPi_param_8];
	ld.param.u64 	%rd5, [_Z9ccc_loop2PKiS0_S0_PKdS2_S2_S2_S2_S2_PdS3_iiPi_param_9];
	ld.param.u32 	%r5, [_Z9ccc_loop2PKiS0_S0_PKdS2_S2_S2_S2_S2_PdS3_iiPi_param_11];
	ld.param.u32 	%r6, [_Z9ccc_loop2PKiS0_S0_PKdS2_S2_S2_S2_S2_PdS3_iiPi_param_12];
	mov.u32 	%r8, %tid.x;
	mov.u32 	%r9, %ctaid.x;
	mov.u32 	%r10, %ntid.x;
	mad.lo.s32 	%r1, %r9, %r10, %r8;
	mov.u32 	%r11, %tid.y;
	mov.u32 	%r12, %ctaid.y;
	mov.u32 	%r13, %ntid.y;
	mad.lo.s32 	%r14, %r12, %r13, %r11;
	setp.ge.s32 	%p1, %r1, %r5;
	setp.ge.s32 	%p2, %r14, %r6;
	or.pred  	%p3, %p1, %p2;
	@%p3 bra 	$L__BB2_3;
	cvta.to.global.u64 	%rd6, %rd1;
	mad.lo.s32 	%r3, %r5, %r14, %r1;
	mul.wide.s32 	%rd7, %r3, 4;
	add.s64 	%rd8, %rd6, %rd7;
	ld.global.nc.u32 	%r4, [%rd8];
	setp.lt.s32 	%p4, %r4, 1;
	@%p4 bra 	$L__BB2_3;
	add.s32 	%r15, %r4, -1;
	cvta.to.global.u64 	%rd9, %rd4;
	mul.wide.u32 	%rd10, %r15, 8;
	add.s64 	%rd11, %rd9, %rd10;
	ld.global.nc.f64 	%fd1, [%rd11];
	cvta.to.global.u64 	%rd12, %rd2;
	mul.wide.s32 	%rd13, %r3, 8;
	add.s64 	%rd14, %rd12, %rd13;
	ld.global.nc.f64 	%fd2, [%rd14];
	mul.f64 	%fd3, %fd1, %fd2;
	cvta.to.global.u64 	%rd15, %rd3;
	add.s64 	%rd16, %rd15, %rd13;
	ld.global.nc.f64 	%fd4, [%rd16];
	mul.f64 	%fd5, %fd3, %fd4;
	cvta.to.global.u64 	%rd17, %rd5;
	add.s64 	%rd18, %rd17, %rd13;
	st.global.f64 	[%rd18], %fd5;
$L__BB2_3:
	ret;

}
	// .globl	_Z11ccc_loop2_2PKiPKdS2_S2_S2_PdPii
.visible .entry _Z11ccc_loop2_2PKiPKdS2_S2_S2_PdPii(
	.param .u64 .ptr .align 1 _Z11ccc_loop2_2PKiPKdS2_S2_S2_PdPii_param_0,
	.param .u64 .ptr .align 1 _Z11ccc_loop2_2PKiPKdS2_S2_S2_PdPii_param_1,
	.param .u64 .ptr .align 1 _Z11ccc_loop2_2PKiPKdS2_S2_S2_PdPii_param_2,
	.param .u64 .ptr .align 1 _Z11ccc_loop2_2PKiPKdS2_S2_S2_PdPii_param_3,
	.param .u64 .ptr .align 1 _Z11ccc_loop2_2PKiPKdS2_S2_S2_PdPii_param_4,
	.param .u64 .ptr .align 1 _Z11ccc_loop2_2PKiPKdS2_S2_S2_PdPii_param_5,
	.param .u64 .ptr .align 1 _Z11ccc_loop2_2PKiPKdS2_S2_S2_PdPii_param_6,
	.param .u32 _Z11ccc_loop2_2PKiPKdS2_S2_S2_PdPii_param_7
)
{
	.reg .pred 	%p<2>;
	.reg .b32 	%r<7>;
	.reg .b64 	%rd<22>;
	.reg .b64 	%fd<8>;

	ld.param.u64 	%rd1, [_Z11ccc_loop2_2PKiPKdS2_S2_S2_PdPii_param_0];
	ld.param.u64 	%rd2, [_Z11ccc_loop2_2PKiPKdS2_S2_S2_PdPii_param_1];
	ld.param.u64 	%rd3, [_Z11ccc_loop2_2PKiPKdS2_S2_S2_PdPii_param_2];
	ld.param.u64 	%rd4, [_Z11ccc_loop2_2PKiPKdS2_S2_S2_PdPii_param_3];
	ld.param.u64 	%rd5, [_Z11ccc_loop2_2PKiPKdS2_S2_S2_PdPii_param_4];
	ld.param.u64 	%rd6, [_Z11ccc_loop2_2PKiPKdS2_S2_S2_PdPii_param_5];
	ld.param.u32 	%r2, [_Z11ccc_loop2_2PKiPKdS2_S2_S2_PdPii_param_7];
	mov.u32 	%r3, %tid.x;
	mov.u32 	%r4, %ctaid.x;
	mov.u32 	%r5, %ntid.x;
	mad.lo.s32 	%r1, %r4, %r5, %r3;
	setp.ge.s32 	%p1, %r1, %r2;
	@%p1 bra 	$L__BB3_2;
	cvta.to.global.u64 	%rd7, %rd1;
	cvta.to.global.u64 	%rd8, %rd5;
	cvta.to.global.u64 	%rd9, %rd2;
	cvta.to.global.u64 	%rd10, %rd3;
	cvta.to.global.u64 	%rd11, %rd4;
	cvta.to.global.u64 	%rd12, %rd6;
	mul.wide.s32 	%rd13, %r1, 4;
	add.s64 	%rd14, %rd7, %rd13;
	ld.global.nc.u32 	%r6, [%rd14];
	mul.wide.s32 	%rd15, %r6, 8;
	add.s64 	%rd16, %rd8, %rd15;
	ld.global.nc.f64 	%fd1, [%rd16];
	mul.wide.s32 	%rd17, %r1, 8;
	add.s64 	%rd18, %rd9, %rd17;
	ld.global.nc.f64 	%fd2, [%rd18];
	mul.f64 	%fd3, %fd1, %fd2;
	add.s64 	%rd19, %rd10, %rd17;
	ld.global.nc.f64 	%fd4, [%rd19];
	mul.f64 	%fd5, %fd3, %fd4;
	add.s64 	%rd20, %rd11, %rd17;
	ld.global.nc.f64 	%fd6, [%rd20];
	div.rn.f64 	%fd7, %fd5, %fd6;
	add.s64 	%rd21, %rd12, %rd17;
	st.global.f64 	[%rd21], %fd7;
$L__BB3_2:
	ret;

}
	// .globl	_Z9ccc_loop3PKiS0_S0_PKdS2_PdS3_S2_S2_iiPi
.visible .entry _Z9ccc_loop3PKiS0_S0_PKdS2_PdS3_S2_S2_iiPi(
	.param .u64 .ptr .align 1 _Z9ccc_loop3PKiS0_S0_PKdS2_PdS3_S2_S2_iiPi_param_0,
	.param .u64 .ptr .align 1 _Z9ccc_loop3PKiS0_S0_PKdS2_PdS3_S2_S2_iiPi_param_1,
	.param .u64 .ptr .align 1 _Z9ccc_loop3PKiS0_S0_PKdS2_PdS3_S2_S2_iiPi_param_2,
	.param .u64 .ptr .align 1 _Z9ccc_loop3PKiS0_S0_PKdS2_PdS3_S2_S2_iiPi_param_3,
	.param .u64 .ptr .align 1 _Z9ccc_loop3PKiS0_S0_PKdS2_PdS3_S2_S2_iiPi_param_4,
	.param .u64 .ptr .align 1 _Z9ccc_loop3PKiS0_S0_PKdS2_PdS3_S2_S2_iiPi_param_5,
	.param .u64 .ptr .align 1 _Z9ccc_loop3PKiS0_S0_PKdS2_PdS3_S2_S2_iiPi_param_6,
	.param .u64 .ptr .align 1 _Z9ccc_loop3PKiS0_S0_PKdS2_PdS3_S2_S2_iiPi_param_7,
	.param .u64 .ptr .align 1 _Z9ccc_loop3PKiS0_S0_PKdS2_PdS3_S2_S2_iiPi_param_8,
	.param .u32 _Z9ccc_loop3PKiS0_S0_PKdS2_PdS3_S2_S2_iiPi_param_9,
	.param .u32 _Z9ccc_loop3PKiS0_S0_PKdS2_PdS3_S2_S2_iiPi_param_10,
	.param .u64 .ptr .align 1 _Z9ccc_loop3PKiS0_S0_PKdS2_PdS3_S2_S2_iiPi_param_11
)
{
	.reg .pred 	%p<106>;
	.reg .b32 	%r<265>;
	.reg .b64 	%rd<217>;
	.reg .b64 	%fd<207>;

	ld.param.u64 	%rd20, [_Z9ccc_loop3PKiS0_S0_PKdS2_PdS3_S2_S2_iiPi_param_0];
	ld.param.u64 	%rd27, [_Z9ccc_loop3PKiS0_S0_PKdS2_PdS3_S2_S2_iiPi_param_2];
	ld.param.u64 	%rd21, [_Z9ccc_loop3PKiS0_S0_PKdS2_PdS3_S2_S2_iiPi_param_3];
	ld.param.u64 	%rd28, [_Z9ccc_loop3PKiS0_S0_PKdS2_PdS3_S2_S2_iiPi_param_4];
	ld.param.u64 	%rd22, [_Z9ccc_loop3PKiS0_S0_PKdS2_PdS3_S2_S2_iiPi_param_5];
	ld.param.u64 	%rd24, [_Z9ccc_loop3PKiS0_S0_PKdS2_PdS3_S2_S2_iiPi_param_7];
	ld.param.u64 	%rd25, [_Z9ccc_loop3PKiS0_S0_PKdS2_PdS3_S2_S2_iiPi_param_8];
	ld.param.u32 	%r146, [_Z9ccc_loop3PKiS0_S0_PKdS2_PdS3_S2_S2_iiPi_param_9];
	ld.param.u32 	%r148, [_Z9ccc_loop3PKiS0_S0_PKdS2_PdS3_S2_S2_iiPi_param_10];
	ld.param.u64 	%rd26, [_Z9ccc_loop3PKiS0_S0_PKdS2_PdS3_S2_S2_iiPi_param_11];
	cvta.to.global.u64 	%rd1, %rd28;
	cvta.to.global.u64 	%rd2, %rd27;
	cvta.to.global.u64 	%rd3, %rd26;
	cvta.to.global.u64 	%rd4, %rd21;
	cvta.to.global.u64 	%rd5, %rd20;
	mov.u32 	%r149, %tid.x;
	mov.u32 	%r150, %ctaid.x;
	mov.u32 	%r151, %ntid.x;
	mad.lo.s32 	%r1, %r150, %r151, %r149;
	mov.u32 	%r152, %tid.y;
	mov.u32 	%r153, %ctaid.y;
	mov.u32 	%r154, %ntid.y;
	mad.lo.s32 	%r155, %r153, %r154, %r152;
	add.s32 	%r156, %r146, -1;
	setp.ge.s32 	%p1, %r1, %r156;
	add.s32 	%r157, %r148, -1;
	setp.ge.s32 	%p2, %r155, %r157;
	or.pred  	%p3, %p1, %p2;
	setp.lt.s32 	%p4, %r1, 1;
	or.pred  	%p5, %p4, %p3;
	setp.eq.s32 	%p6, %r155, 0;
	or.pred  	%p7, %p5, %p6;
	@%p7 bra 	$L__BB4_135;
	cvta.to.global.u64 	%rd29, %rd24;
	cvta.to.global.u64 	%rd30, %rd25;
	mul.lo.s32 	%r3, %r146, %r155;
	add.s32 	%r4, %r3, %r1;
	mul.wide.s32 	%rd31, %r4, 8;
	add.s64 	%rd32, %rd29, %rd31;
	ld.global.nc.f64 	%fd62, [%rd32];
	add.s64 	%rd33, %rd30, %rd31;
	ld.global.nc.f64 	%fd63, [%rd33];
	sub.s32 	%r5, %r3, %r146;
	add.s32 	%r6, %r5, %r1;
	add.s32 	%r7, %r6, -1;
	mul.wide.s32 	%rd34, %r7, 8;
	add.s64 	%rd35, %rd29, %rd34;
	ld.global.nc.f64 	%fd64, [%rd35];
	add.s64 	%rd36, %rd30, %rd34;
	ld.global.nc.f64 	%fd65, [%rd36];
	sub.f64 	%fd66, %fd62, %fd64;
	sub.f64 	%fd67, %fd63, %fd65;
	mul.f64 	%fd68, %fd67, %fd67;
	fma.rn.f64 	%fd1, %fd66, %fd66, %fd68;
	ld.global.nc.f64 	%fd69, [%rd35+8];
	ld.global.nc.f64 	%fd70, [%rd36+8];
	sub.f64 	%fd71, %fd62, %fd69;
	sub.f64 	%fd72, %fd63, %fd70;
	mul.f64 	%fd73, %fd72, %fd72;
	fma.rn.f64 	%fd2, %fd71, %fd71, %fd73;
	ld.global.nc.f64 	%fd74, [%rd35+16];
	ld.global.nc.f64 	%fd75, [%rd36+16];
	sub.f64 	%fd76, %fd62, %fd74;
	sub.f64 	%fd77, %fd63, %fd75;
	mul.f64 	%fd78, %fd77, %fd77;
	fma.rn.f64 	%fd3, %fd76, %fd76, %fd78;
	add.s64 	%rd37, %rd32, -8;
	ld.global.nc.f64 	%fd79, [%rd32+-8];
	add.s64 	%rd38, %rd33, -8;
	ld.global.nc.f64 	%fd80, [%rd33+-8];
	sub.f64 	%fd81, %fd62, %fd79;
	sub.f64 	%fd82, %fd63, %fd80;
	mul.f64 	%fd83, %fd82, %fd82;
	fma.rn.f64 	%fd4, %fd81, %fd81, %fd83;
	sub.f64 	%fd84, %fd62, %fd62;
	sub.f64 	%fd85, %fd63, %fd63;
	mul.f64 	%fd86, %fd85, %fd85;
	fma.rn.f64 	%fd5, %fd84, %fd84, %fd86;
	ld.global.nc.f64 	%fd87, [%rd32+8];
	ld.global.nc.f64 	%fd88, [%rd33+8];
	sub.f64 	%fd89, %fd62, %fd87;
	sub.f64 	%fd90, %fd63, %fd88;
	mul.f64 	%fd91, %fd90, %fd90;
	fma.rn.f64 	%fd6, %fd89, %fd89, %fd91;
	mul.wide.s32 	%rd6, %r146, 8;
	add.s64 	%rd39, %rd37, %rd6;
	ld.global.nc.f64 	%fd92, [%rd39];
	add.s64 	%rd40, %rd38, %rd6;
	ld.global.nc.f64 	%fd93, [%rd40];
	sub.f64 	%fd94, %fd62, %fd92;
	sub.f64 	%fd95, %fd63, %fd93;
	mul.f64 	%fd96, %fd95, %fd95;
	fma.rn.f64 	%fd7, %fd94, %fd94, %fd96;
	ld.global.nc.f64 	%fd97, [%rd39+8];
	ld.global.nc.f64 	%fd98, [%rd40+8];
	sub.f64 	%fd99, %fd62, %fd97;
	sub.f64 	%fd100, %fd63, %fd98;
	mul.f64 	%fd101, %fd100, %fd100;
	fma.rn.f64 	%fd8, %fd99, %fd99, %fd101;
	ld.global.nc.f64 	%fd102, [%rd39+16];
	ld.global.nc.f64 	%fd103, [%rd40+16];
	sub.f64 	%fd104, %fd62, %fd102;
	sub.f64 	%fd105, %fd63, %fd103;
	mul.f64 	%fd106, %fd105, %fd105;
	fma.rn.f64 	%fd9, %fd104, %fd104, %fd106;
	mul.wide.s32 	%rd41, %r4, 4;
	add.s64 	%rd7, %rd5, %rd41;
	ld.global.nc.u32 	%r8, [%rd7];
	setp.gt.s32 	%p8, %r8, 0;
	@%p8 bra 	$L__BB4_65;
	neg.s32 	%r196, %r8;
	mul.wide.u32 	%rd134, %r196, 4;
	add.s64 	%rd135, %rd3, %rd134;
	ld.global.nc.u32 	%r229, [%rd135];
	sub.s32 	%r197, 1, %r8;
	mul.wide.s32 	%rd136, %r197, 4;
	add.s64 	%rd137, %rd3, %rd136;
	ld.global.nc.u32 	%r10, [%rd137];
	setp.ge.s32 	%p61, %r229, %r10;
	@%p61 bra 	$L__BB4_135;
	ld.param.u64 	%rd209, [_Z9ccc_loop3PKiS0_S0_PKdS2_PdS3_S2_S2_iiPi_param_3];
	ld.param.u64 	%rd208, [_Z9ccc_loop3PKiS0_S0_PKdS2_PdS3_S2_S2_iiPi_param_0];
	cvta.to.global.u64 	%rd138, %rd208;
	mul.wide.s32 	%rd139, %r7, 4;
	add.s64 	%rd140, %rd138, %rd139;
	ld.global.nc.u32 	%r11, [%rd140];
	cvta.to.global.u64 	%rd141, %rd209;
	mul.wide.s32 	%rd142, %r7, 8;
	add.s64 	%rd8, %rd141, %rd142;
	neg.s32 	%r198, %r11;
	mul.wide.s32 	%rd143, %r198, 4;
	add.s64 	%rd9, %rd3, %rd143;
	ld.global.nc.u32 	%r12, [%rd140+4];
	ld.global.nc.u32 	%r13, [%rd140+8];
	add.s64 	%rd144, %rd7, -4;
	ld.global.nc.u32 	%r14, [%rd7+-4];
	add.s64 	%rd10, %rd8, %rd6;
	ld.global.nc.u32 	%r15, [%rd7+4];
	mul.wide.s32 	%rd145, %r146, 4;
	add.s64 	%rd146, %rd144, %rd145;
	ld.global.nc.u32 	%r16, [%rd146];
	add.s64 	%rd11, %rd10, %rd6;
	neg.s32 	%r199, %r16;
	mul.wide.s32 	%rd147, %r199, 4;
	add.s64 	%rd12, %rd3, %rd147;
	ld.global.nc.u32 	%r17, [%rd146+4];
	neg.s32 	%r200, %r17;
	mul.wide.s32 	%rd148, %r200, 4;
	add.s64 	%rd13, %rd3, %rd148;
	ld.global.nc.u32 	%r18, [%rd146+8];
$L__BB4_4:
	mul.wide.s32 	%rd149, %r229, 4;
	add.s64 	%rd150, %rd2, %rd149;
	ld.global.nc.u32 	%r20, [%rd150];
	setp.gt.s32 	%p62, %r11, 0;
	mov.f64 	%fd190, 0d0000000000000000;
	@%p62 bra 	$L__BB4_9;
	ld.global.nc.u32 	%r230, [%rd9];
	ld.global.nc.u32 	%r22, [%rd9+4];
	setp.ge.s32 	%p64, %r230, %r22;
	mov.b32 	%r233, 0;
	@%p64 bra 	$L__BB4_11;
	bra.uni 	$L__BB4_7;
$L__BB4_6:
	add.s32 	%r230, %r230, 1;
	setp.ge.s32 	%p66, %r230, %r22;
	@%p66 bra 	$L__BB4_11;
$L__BB4_7:
	mul.wide.s32 	%rd151, %r230, 4;
	add.s64 	%rd152, %rd2, %rd151;
	ld.global.nc.u32 	%r205, [%rd152];
	setp.ne.s32 	%p65, %r205, %r20;
	@%p65 bra 	$L__BB4_6;
	mul.wide.s32 	%rd153, %r230, 8;
	add.s64 	%rd154, %rd1, %rd153;
	ld.global.nc.f64 	%fd153, [%rd154];
	div.rn.f64 	%fd154, %fd153, %fd1;
	add.f64 	%fd190, %fd154, 0d0000000000000000;
	mov.b32 	%r233, 1;
	bra.uni 	$L__BB4_11;
$L__BB4_9:
	add.s32 	%r202, %r11, -1;
	setp.ne.s32 	%p63, %r20, %r202;
	mov.b32 	%r233, 0;
	@%p63 bra 	$L__BB4_11;
	ld.global.nc.f64 	%fd149, [%rd8];
	div.rn.f64 	%fd150, %fd149, %fd1;
	add.f64 	%fd190, %fd150, 0d0000000000000000;
	mov.b32 	%r233, 1;
$L__BB4_11:
	setp.lt.s32 	%p67, %r12, 1;
	@%p67 bra 	$L__BB4_14;
	add.s32 	%r208, %r12, -1;
	setp.ne.s32 	%p68, %r20, %r208;
	@%p68 bra 	$L__BB4_18;
	ld.global.nc.f64 	%fd155, [%rd8+8];
	div.rn.f64 	%fd156, %fd155, %fd2;
	add.f64 	%fd190, %fd190, %fd156;
	add.s32 	%r233, %r233, 1;
	bra.uni 	$L__BB4_18;
$L__BB4_14:
	ld.param.u64 	%rd211, [_Z9ccc_loop3PKiS0_S0_PKdS2_PdS3_S2_S2_iiPi_param_11];
	cvta.to.global.u64 	%rd155, %rd211;
	neg.s32 	%r209, %r12;
	mul.wide.s32 	%rd156, %r209, 4;
	add.s64 	%rd157, %rd155, %rd156;
	ld.global.nc.u32 	%r232, [%rd157];
	ld.global.nc.u32 	%r28, [%rd157+4];
	setp.ge.s32 	%p69, %r232, %r28;
	@%p69 bra 	$L__BB4_18;
$L__BB4_15:
	mul.wide.s32 	%rd158, %r232, 4;
	add.s64 	%rd159, %rd2, %rd158;
	ld.global.nc.u32 	%r210, [%rd159];
	setp.eq.s32 	%p70, %r210, %r20;
	@%p70 bra 	$L__BB4_17;
	add.s32 	%r232, %r232, 1;
	setp.lt.s32 	%p71, %r232, %r28;
	@%p71 bra 	$L__BB4_15;
	bra.uni 	$L__BB4_18;
$L__BB4_17:
	mul.wide.s32 	%rd160, %r232, 8;
	add.s64 	%rd161, %rd1, %rd160;
	ld.global.nc.f64 	%fd157, [%rd161];
	div.rn.f64 	%fd158, %fd157, %fd2;
	add.f64 	%fd190, %fd190, %fd158;
	add.s32 	%r233, %r233, 1;
$L__BB4_18:
	setp.lt.s32 	%p72, %r13, 1;
	@%p72 bra 	$L__BB4_21;
	add.s32 	%r211, %r13, -1;
	setp.ne.s32 	%p73, %r20, %r211;
	@%p73 bra 	$L__BB4_25;
	ld.global.nc.f64 	%fd159, [%rd8+16];
	div.rn.f64 	%fd160, %fd159, %fd3;
	add.f64 	%fd190, %fd190, %fd160;
	add.s32 	%r233, %r233, 1;
	bra.uni 	$L__BB4_25;
$L__BB4_21:
	ld.param.u64 	%rd212, [_Z9ccc_loop3PKiS0_S0_PKdS2_PdS3_S2_S2_iiPi_param_11];
	cvta.to.global.u64 	%rd162, %rd212;
	neg.s32 	%r212, %r13;
	mul.wide.s32 	%rd163, %r212, 4;
	add.s64 	%rd164, %rd162, %rd163;
	ld.global.nc.u32 	%r234, [%rd164];
	ld.global.nc.u32 	%r35, [%rd164+4];
	setp.ge.s32 	%p74, %r234, %r35;
	@%p74 bra 	$L__BB4_25;
$L__BB4_22:
	mul.wide.s32 	%rd165, %r234, 4;
	add.s64 	%rd166, %rd2, %rd165;
	ld.global.nc.u32 	%r213, [%rd166];
	setp.eq.s32 	%p75, %r213, %r20;
	@%p75 bra 	$L__BB4_24;
	add.s32 	%r234, %r234, 1;
	setp.lt.s32 	%p76, %r234, %r35;
	@%p76 bra 	$L__BB4_22;
	bra.uni 	$L__BB4_25;
$L__BB4_24:
	mul.wide.s32 	%rd167, %r234, 8;
	add.s64 	%rd168, %rd1, %rd167;
	ld.global.nc.f64 	%fd161, [%rd168];
	div.rn.f64 	%fd162, %fd161, %fd3;
	add.f64 	%fd190, %fd190, %fd162;
	add.s32 	%r233, %r233, 1;
$L__BB4_25:
	setp.lt.s32 	%p77, %r14, 1;
	@%p77 bra 	$L__BB4_28;
	add.s32 	%r214, %r14, -1;
	setp.ne.s32 	%p78, %r20, %r214;
	@%p78 bra 	$L__BB4_32;
	ld.global.nc.f64 	%fd163, [%rd10];
	div.rn.f64 	%fd164, %fd163, %fd4;
	add.f64 	%fd190, %fd190, %fd164;
	add.s32 	%r233, %r233, 1;
	bra.uni 	$L__BB4_32;
$L__BB4_28:
	ld.param.u64 	%rd213, [_Z9ccc_loop3PKiS0_S0_PKdS2_PdS3_S2_S2_iiPi_param_11];
	cvta.to.global.u64 	%rd169, %rd213;
	neg.s32 	%r215, %r14;
	mul.wide.s32 	%rd170, %r215, 4;
	add.s64 	%rd171, %rd169, %rd170;
	ld.global.nc.u32 	%r236, [%rd171];
	ld.global.nc.u32 	%r42, [%rd171+4];
	setp.ge.s32 	%p79, %r236, %r42;
	@%p79 bra 	$L__BB4_32;
$L__BB4_29:
	mul.wide.s32 	%rd172, %r236, 4;
	add.s64 	%rd173, %rd2, %rd172;
	ld.global.nc.u32 	%r216, [%rd173];
	setp.eq.s32 	%p80, %r216, %r20;
	@%p80 bra 	$L__BB4_31;
	add.s32 	%r236, %r236, 1;
	setp.lt.s32 	%p81, %r236, %r42;
	@%p81 bra 	$L__BB4_29;
	bra.uni 	$L__BB4_32;
$L__BB4_31:
	mul.wide.s32 	%rd174, %r236, 8;
	add.s64 	%rd175, %rd1, %rd174;
	ld.global.nc.f64 	%fd165, [%rd175];
	div.rn.f64 	%fd166, %fd165, %fd4;
	add.f64 	%fd190, %fd190, %fd166;
	add.s32 	%r233, %r233, 1;
$L__BB4_32:
	ld.param.u64 	%rd214, [_Z9ccc_loop3PKiS0_S0_PKdS2_PdS3_S2_S2_iiPi_param_11];
	cvta.to.global.u64 	%rd176, %rd214;
	sub.s32 	%r217, 1, %r8;
	mul.wide.s32 	%rd177, %r217, 4;
	add.s64 	%rd178, %rd176, %rd177;
	ld.global.nc.u32 	%r238, [%rd178+-4];
	setp.ge.s32 	%p82, %r238, %r10;
	@%p82 bra 	$L__BB4_36;
$L__BB4_33:
	mul.wide.s32 	%rd179, %r238, 4;
	add.s64 	%rd180, %rd2, %rd179;
	ld.global.nc.u32 	%r218, [%rd180];
	setp.eq.s32 	%p83, %r218, %r20;
	@%p83 bra 	$L__BB4_35;
	add.s32 	%r238, %r238, 1;
	setp.lt.s32 	%p84, %r238, %r10;
	@%p84 bra 	$L__BB4_33;
	bra.uni 	$L__BB4_36;
$L__BB4_35:
	mul.wide.s32 	%rd181, %r238, 8;
	add.s64 	%rd182, %rd1, %rd181;
	ld.global.nc.f64 	%fd167, [%rd182];
	div.rn.f64 	%fd168, %fd167, %fd5;
	add.f64 	%fd190, %fd190, %fd168;
	add.s32 	%r233, %r233, 1;
$L__BB4_36:
	setp.lt.s32 	%p85, %r15, 1;
	@%p85 bra 	$L__BB4_39;
	add.s32 	%r219, %r15, -1;
	setp.ne.s32 	%p86, %r20, %r219;
	@%p86 bra 	$L__BB4_43;
	ld.global.nc.f64 	%fd169, [%rd10+16];
	div.rn.f64 	%fd170, %fd169, %fd6;
	add.f64 	%fd190, %fd190, %fd170;
	add.s32 	%r233, %r233, 1;
	bra.uni 	$L__BB4_43;
$L__BB4_39:
	ld.param.u64 	%rd215, [_Z9ccc_loop3PKiS0_S0_PKdS2_PdS3_S2_S2_iiPi_param_11];
	cvta.to.global.u64 	%rd183, %rd215;
	neg.s32 	%r220, %r15;
	mul.wide.s32 	%rd184, %r220, 4;
	add.s64 	%rd185, %rd183, %rd184;
	ld.global.nc.u32 	%r240, [%rd185];
	ld.global.nc.u32 	%r54, [%rd185+4];
	setp.ge.s32 	%p87, %r240, %r54;
	@%p87 bra 	$L__BB4_43;
$L__BB4_40:
	mul.wide.s32 	%rd186, %r240, 4;
	add.s64 	%rd187, %rd2, %rd186;
	ld.global.nc.u32 	%r221, [%rd187];
	setp.eq.s32 	%p88, %r221, %r20;
	@%p88 bra 	$L__BB4_42;
	add.s32 	%r240, %r240, 1;
	setp.lt.s32 	%p89, %r240, %r54;
	@%p89 bra 	$L__BB4_40;
	bra.uni 	$L__BB4_43;
$L__BB4_42:
	mul.wide.s32 	%rd188, %r240, 8;
	add.s64 	%rd189, %rd1, %rd188;
	ld.global.nc.f64 	%fd171, [%rd189];
	div.rn.f64 	%fd172, %fd171, %fd6;
	add.f64 	%fd190, %fd190, %fd172;
	add.s32 	%r233, %r233, 1;
$L__BB4_43:
	setp.lt.s32 	%p90, %r16, 1;
	@%p90 bra 	$L__BB4_46;
	add.s32 	%r222, %r16, -1;
	setp.ne.s32 	%p91, %r20, %r222;
	@%p91 bra 	$L__BB4_50;
	ld.global.nc.f64 	%fd173, [%rd11];
	div.rn.f64 	%fd174, %fd173, %fd7;
	add.f64 	%fd190, %fd190, %fd174;
	add.s32 	%r233, %r233, 1;
	bra.uni 	$L__BB4_50;
$L__BB4_46:
	ld.global.nc.u32 	%r242, [%rd12];
	ld.global.nc.u32 	%r61, [%rd12+4];
	setp.ge.s32 	%p92, %r242, %r61;
	@%p92 bra 	$L__BB4_50;
$L__BB4_47:
	mul.wide.s32 	%rd190, %r242, 4;
	add.s64 	%rd191, %rd2, %rd190;
	ld.global.nc.u32 	%r223, [%rd191];
	setp.eq.s32 	%p93, %r223, %r20;
	@%p93 bra 	$L__BB4_49;
	add.s32 	%r242, %r242, 1;
	setp.lt.s32 	%p94, %r242, %r61;
	@%p94 bra 	$L__BB4_47;
	bra.uni 	$L__BB4_50;
$L__BB4_49:
	mul.wide.s32 	%rd192, %r242, 8;
	add.s64 	%rd193, %rd1, %rd192;
	ld.global.nc.f64 	%fd175, [%rd193];
	div.rn.f64 	%fd176, %fd175, %fd7;
	add.f64 	%fd190, %fd190, %fd176;
	add.s32 	%r233, %r233, 1;
$L__BB4_50:
	setp.lt.s32 	%p95, %r17, 1;
	@%p95 bra 	$L__BB4_53;
	add.s32 	%r224, %r17, -1;
	setp.ne.s32 	%p96, %r20, %r224;
	@%p96 bra 	$L__BB4_57;
	ld.global.nc.f64 	%fd177, [%rd11+8];
	div.rn.f64 	%fd178, %fd177, %fd8;
	add.f64 	%fd190, %fd190, %fd178;
	add.s32 	%r233, %r233, 1;
	bra.uni 	$L__BB4_57;
$L__BB4_53:
	ld.global.nc.u32 	%r244, [%rd13];
	ld.global.nc.u32 	%r68, [%rd13+4];
	setp.ge.s32 	%p97, %r244, %r68;
	@%p97 bra 	$L__BB4_57;
$L__BB4_54:
	mul.wide.s32 	%rd194, %r244, 4;
	add.s64 	%rd195, %rd2, %rd194;
	ld.global.nc.u32 	%r225, [%rd195];
	setp.eq.s32 	%p98, %r225, %r20;
	@%p98 bra 	$L__BB4_56;
	add.s32 	%r244, %r244, 1;
	setp.lt.s32 	%p99, %r244, %r68;
	@%p99 bra 	$L__BB4_54;
	bra.uni 	$L__BB4_57;
$L__BB4_56:
	mul.wide.s32 	%rd196, %r244, 8;
	add.s64 	%rd197, %rd1, %rd196;
	ld.global.nc.f64 	%fd179, [%rd197];
	div.rn.f64 	%fd180, %fd179, %fd8;
	add.f64 	%fd190, %fd190, %fd180;
	add.s32 	%r233, %r233, 1;
$L__BB4_57:
	setp.lt.s32 	%p100, %r18, 1;
	@%p100 bra 	$L__BB4_60;
	add.s32 	%r226, %r18, -1;
	setp.ne.s32 	%p101, %r20, %r226;
	@%p101 bra 	$L__BB4_64;
	ld.global.nc.f64 	%fd181, [%rd11+16];
	div.rn.f64 	%fd182, %fd181, %fd9;
	add.f64 	%fd190, %fd190, %fd182;
	add.s32 	%r233, %r233, 1;
	bra.uni 	$L__BB4_64;
$L__BB4_60:
	ld.param.u64 	%rd216, [_Z9ccc_loop3PKiS0_S0_PKdS2_PdS3_S2_S2_iiPi_param_11];
	cvta.to.global.u64 	%rd198, %rd216;
	neg.s32 	%r227, %r18;
	mul.wide.s32 	%rd199, %r227, 4;
	add.s64 	%rd200, %rd198, %rd199;
	ld.global.nc.u32 	%r246, [%rd200];
	ld.global.nc.u32 	%r75, [%rd200+4];
	setp.ge.s32 	%p102, %r246, %r75;
	@%p102 bra 	$L__BB4_64;
$L__BB4_61:
	mul.wide.s32 	%rd201, %r246, 4;
	add.s64 	%rd202, %rd2, %rd201;
	ld.global.nc.u32 	%r228, [%rd202];
	setp.eq.s32 	%p103, %r228, %r20;
	@%p103 bra 	$L__BB4_63;
	add.s32 	%r246, %r246, 1;
	setp.lt.s32 	%p104, %r246, %r75;
	@%p104 bra 	$L__BB4_61;
	bra.uni 	$L__BB4_64;
$L__BB4_63:
	mul.wide.s32 	%rd203, %r246, 8;
	add.s64 	%rd204, %rd1, %rd203;
	ld.global.nc.f64 	%fd183, [%rd204];
	div.rn.f64 	%fd184, %fd183, %fd9;
	add.f64 	%fd190, %fd190, %fd184;
	add.s32 	%r233, %r233, 1;
$L__BB4_64:
	ld.param.u64 	%rd210, [_Z9ccc_loop3PKiS0_S0_PKdS2_PdS3_S2_S2_iiPi_param_6];
	cvt.rn.f64.s32 	%fd185, %r233;
	div.rn.f64 	%fd186, %fd190, %fd185;
	cvta.to.global.u64 	%rd205, %rd210;
	mul.wide.s32 	%rd206, %r229, 8;
	add.s64 	%rd207, %rd205, %rd206;
	st.global.f64 	[%rd207], %fd186;
	add.s32 	%r229, %r229, 1;
	setp.lt.s32 	%p105, %r229, %r10;
	@%p105 bra 	$L__BB4_4;
	bra.uni 	$L__BB4_135;
$L__BB4_65:
	add.s32 	%r81, %r8, -1;
	setp.gt.s32 	%p9, %r155, %r148;
	mov.b32 	%r253, 0;
	mov.f64 	%fd200, 0d0000000000000000;
	mov.f64 	%fd199, 0d0000000000000000;
	@%p9 bra 	$L__BB4_90;
	setp.gt.s32 	%p10, %r1, %r146;
	cvt.s64.s32 	%rd42, %r5;
	cvt.u64.u32 	%rd43, %r1;
	add.s64 	%rd44, %rd43, %rd42;
	shl.b64 	%rd45, %rd44, 3;
	add.s64 	%rd14, %rd4, %rd45;
	shl.b64 	%rd46, %rd44, 2;
	add.s64 	%rd15, %rd5, %rd46;
	mov.b32 	%r253, 0;
	@%p10 bra 	$L__BB4_74;
	ld.global.nc.u32 	%r82, [%rd15+-4];
	setp.gt.s32 	%p11, %r82, 0;
	@%p11 bra 	$L__BB4_72;
	neg.s32 	%r163, %r82;
	mul.wide.u32 	%rd47, %r163, 4;
	add.s64 	%rd48, %rd3, %rd47;
	ld.global.nc.u32 	%r248, [%rd48];
	sub.s32 	%r164, 1, %r82;
	mul.wide.s32 	%rd49, %r164, 4;
	add.s64 	%rd50, %rd3, %rd49;
	ld.global.nc.u32 	%r84, [%rd50];
	setp.ge.s32 	%p13, %r248, %r84;
	@%p13 bra 	$L__BB4_74;
	bra.uni 	$L__BB4_70;
$L__BB4_69:
	add.s32 	%r248, %r248, 1;
	setp.ge.s32 	%p15, %r248, %r84;
	@%p15 bra 	$L__BB4_74;
$L__BB4_70:
	mul.wide.s32 	%rd51, %r248, 4;
	add.s64 	%rd52, %rd2, %rd51;
	ld.global.nc.u32 	%r165, [%rd52];
	setp.ne.s32 	%p14, %r165, %r81;
	@%p14 bra 	$L__BB4_69;
	mul.wide.s32 	%rd53, %r248, 8;
	add.s64 	%rd54, %rd1, %rd53;
	ld.global.nc.f64 	%fd114, [%rd54];
	div.rn.f64 	%fd115, %fd114, %fd1;
	add.f64 	%fd199, %fd115, 0d0000000000000000;
	mov.b32 	%r253, 1;
	bra.uni 	$L__BB4_74;
$L__BB4_72:
	setp.ne.s32 	%p12, %r8, %r82;
	@%p12 bra 	$L__BB4_74;
	ld.global.nc.f64 	%fd110, [%rd14+-8];
	div.rn.f64 	%fd111, %fd110, %fd1;
	add.f64 	%fd199, %fd111, 0d0000000000000000;
	mov.b32 	%r253, 1;
$L__BB4_74:
	setp.ge.s32 	%p16, %r1, %r146;
	@%p16 bra 	$L__BB4_82;
	mul.wide.s32 	%rd55, %r6, 4;
	add.s64 	%rd56, %rd5, %rd55;
	ld.global.nc.u32 	%r88, [%rd56];
	setp.lt.s32 	%p17, %r88, 1;
	@%p17 bra 	$L__BB4_78;
	setp.ne.s32 	%p18, %r8, %r88;
	@%p18 bra 	$L__BB4_82;
	mul.wide.s32 	%rd57, %r6, 8;
	add.s64 	%rd58, %rd4, %rd57;
	ld.global.nc.f64 	%fd116, [%rd58];
	div.rn.f64 	%fd117, %fd116, %fd2;
	add.f64 	%fd199, %fd199, %fd117;
	add.s32 	%r253, %r253, 1;
	bra.uni 	$L__BB4_82;
$L__BB4_78:
	neg.s32 	%r168, %r88;
	mul.wide.u32 	%rd59, %r168, 4;
	add.s64 	%rd60, %rd3, %rd59;
	ld.global.nc.u32 	%r250, [%rd60];
	sub.s32 	%r169, 1, %r88;
	mul.wide.s32 	%rd61, %r169, 4;
	add.s64 	%rd62, %rd3, %rd61;
	ld.global.nc.u32 	%r91, [%rd62];
	setp.ge.s32 	%p19, %r250, %r91;
	@%p19 bra 	$L__BB4_82;
$L__BB4_79:
	mul.wide.s32 	%rd63, %r250, 4;
	add.s64 	%rd64, %rd2, %rd63;
	ld.global.nc.u32 	%r170, [%rd64];
	setp.eq.s32 	%p20, %r170, %r81;
	@%p20 bra 	$L__BB4_81;
	add.s32 	%r250, %r250, 1;
	setp.lt.s32 	%p21, %r250, %r91;
	@%p21 bra 	$L__BB4_79;
	bra.uni 	$L__BB4_82;
$L__BB4_81:
	mul.wide.s32 	%rd65, %r250, 8;
	add.s64 	%rd66, %rd1, %rd65;
	ld.global.nc.f64 	%fd118, [%rd66];
	div.rn.f64 	%fd119, %fd118, %fd2;
	add.f64 	%fd199, %fd199, %fd119;
	add.s32 	%r253, %r253, 1;
$L__BB4_82:
	mov.f64 	%fd200, %fd199;
	add.s32 	%r171, %r1, 1;
	setp.ge.s32 	%p22, %r171, %r146;
	@%p22 bra 	$L__BB4_90;
	ld.global.nc.u32 	%r96, [%rd15+4];
	setp.lt.s32 	%p23, %r96, 1;
	@%p23 bra 	$L__BB4_86;
	setp.ne.s32 	%p24, %r8, %r96;
	@%p24 bra 	$L__BB4_90;
	ld.global.nc.f64 	%fd120, [%rd14+8];
	div.rn.f64 	%fd121, %fd120, %fd3;
	add.f64 	%fd200, %fd200, %fd121;
	add.s32 	%r253, %r253, 1;
	bra.uni 	$L__BB4_90;
$L__BB4_86:
	neg.s32 	%r172, %r96;
	mul.wide.u32 	%rd67, %r172, 4;
	add.s64 	%rd68, %rd3, %rd67;
	ld.global.nc.u32 	%r252, [%rd68];
	sub.s32 	%r173, 1, %r96;
	mul.wide.s32 	%rd69, %r173, 4;
	add.s64 	%rd70, %rd3, %rd69;
	ld.global.nc.u32 	%r99, [%rd70];
	setp.ge.s32 	%p25, %r252, %r99;
	@%p25 bra 	$L__BB4_90;
$L__BB4_87:
	mul.wide.s32 	%rd71, %r252, 4;
	add.s64 	%rd72, %rd2, %rd71;
	ld.global.nc.u32 	%r174, [%rd72];
	setp.eq.s32 	%p26, %r174, %r81;
	@%p26 bra 	$L__BB4_89;
	add.s32 	%r252, %r252, 1;
	setp.lt.s32 	%p27, %r252, %r99;
	@%p27 bra 	$L__BB4_87;
	bra.uni 	$L__BB4_90;
$L__BB4_89:
	mul.wide.s32 	%rd73, %r252, 8;
	add.s64 	%rd74, %rd1, %rd73;
	ld.global.nc.f64 	%fd122, [%rd74];
	div.rn.f64 	%fd123, %fd122, %fd3;
	add.f64 	%fd200, %fd200, %fd123;
	add.s32 	%r253, %r253, 1;
$L__BB4_90:
	setp.ge.s32 	%p28, %r155, %r148;
	@%p28 bra 	$L__BB4_109;
	setp.gt.s32 	%p29, %r1, %r146;
	cvt.s64.s32 	%rd75, %r3;
	cvt.u64.u32 	%rd76, %r1;
	add.s64 	%rd77, %rd76, %rd75;
	shl.b64 	%rd78, %rd77, 3;
	add.s64 	%rd16, %rd4, %rd78;
	shl.b64 	%rd79, %rd77, 2;
	add.s64 	%rd17, %rd5, %rd79;
	@%p29 bra 	$L__BB4_99;
	ld.global.nc.u32 	%r104, [%rd17+-4];
	setp.lt.s32 	%p30, %r104, 1;
	@%p30 bra 	$L__BB4_95;
	setp.ne.s32 	%p31, %r8, %r104;
	@%p31 bra 	$L__BB4_99;
	ld.global.nc.f64 	%fd124, [%rd16+-8];
	div.rn.f64 	%fd125, %fd124, %fd4;
	add.f64 	%fd200, %fd200, %fd125;
	add.s32 	%r253, %r253, 1;
	bra.uni 	$L__BB4_99;
$L__BB4_95:
	neg.s32 	%r175, %r104;
	mul.wide.u32 	%rd80, %r175, 4;
	add.s64 	%rd81, %rd3, %rd80;
	ld.global.nc.u32 	%r254, [%rd81];
	sub.s32 	%r176, 1, %r104;
	mul.wide.s32 	%rd82, %r176, 4;
	add.s64 	%rd83, %rd3, %rd82;
	ld.global.nc.u32 	%r107, [%rd83];
	setp.ge.s32 	%p32, %r254, %r107;
	@%p32 bra 	$L__BB4_99;
$L__BB4_96:
	mul.wide.s32 	%rd84, %r254, 4;
	add.s64 	%rd85, %rd2, %rd84;
	ld.global.nc.u32 	%r177, [%rd85];
	setp.eq.s32 	%p33, %r177, %r81;
	@%p33 bra 	$L__BB4_98;
	add.s32 	%r254, %r254, 1;
	setp.lt.s32 	%p34, %r254, %r107;
	@%p34 bra 	$L__BB4_96;
	bra.uni 	$L__BB4_99;
$L__BB4_98:
	mul.wide.s32 	%rd86, %r254, 8;
	add.s64 	%rd87, %rd1, %rd86;
	ld.global.nc.f64 	%fd126, [%rd87];
	div.rn.f64 	%fd127, %fd126, %fd4;
	add.f64 	%fd200, %fd200, %fd127;
	add.s32 	%r253, %r253, 1;
$L__BB4_99:
	setp.ge.s32 	%p35, %r1, %r146;
	@%p35 bra 	$L__BB4_101;
	mul.wide.s32 	%rd88, %r4, 8;
	add.s64 	%rd89, %rd4, %rd88;
	ld.global.nc.f64 	%fd128, [%rd89];
	div.rn.f64 	%fd129, %fd128, %fd5;
	add.f64 	%fd200, %fd200, %fd129;
	add.s32 	%r253, %r253, 1;
$L__BB4_101:
	add.s32 	%r178, %r1, 1;
	setp.ge.s32 	%p36, %r178, %r146;
	@%p36 bra 	$L__BB4_109;
	ld.global.nc.u32 	%r114, [%rd17+4];
	setp.lt.s32 	%p37, %r114, 1;
	@%p37 bra 	$L__BB4_105;
	setp.ne.s32 	%p38, %r8, %r114;
	@%p38 bra 	$L__BB4_109;
	ld.global.nc.f64 	%fd130, [%rd16+8];
	div.rn.f64 	%fd131, %fd130, %fd6;
	add.f64 	%fd200, %fd200, %fd131;
	add.s32 	%r253, %r253, 1;
	bra.uni 	$L__BB4_109;
$L__BB4_105:
	neg.s32 	%r179, %r114;
	mul.wide.u32 	%rd90, %r179, 4;
	add.s64 	%rd91, %rd3, %rd90;
	ld.global.nc.u32 	%r257, [%rd91];
	sub.s32 	%r180, 1, %r114;
	mul.wide.s32 	%rd92, %r180, 4;
	add.s64 	%rd93, %rd3, %rd92;
	ld.global.nc.u32 	%r117, [%rd93];
	setp.ge.s32 	%p39, %r257, %r117;
	@%p39 bra 	$L__BB4_109;
$L__BB4_106:
	mul.wide.s32 	%rd94, %r257, 4;
	add.s64 	%rd95, %rd2, %rd94;
	ld.global.nc.u32 	%r181, [%rd95];
	setp.eq.s32 	%p40, %r181, %r81;
	@%p40 bra 	$L__BB4_108;
	add.s32 	%r257, %r257, 1;
	setp.lt.s32 	%p41, %r257, %r117;
	@%p41 bra 	$L__BB4_106;
	bra.uni 	$L__BB4_109;
$L__BB4_108:
	mul.wide.s32 	%rd96, %r257, 8;
	add.s64 	%rd97, %rd1, %rd96;
	ld.global.nc.f64 	%fd132, [%rd97];
	div.rn.f64 	%fd133, %fd132, %fd6;
	add.f64 	%fd200, %fd200, %fd133;
	add.s32 	%r253, %r253, 1;
$L__BB4_109:
	add.s32 	%r182, %r155, 1;
	setp.ge.s32 	%p42, %r182, %r148;
	@%p42 bra 	$L__BB4_134;
	setp.gt.s32 	%p43, %r1, %r146;
	shl.b32 	%r183, %r146, 1;
	add.s32 	%r184, %r5, %r183;
	cvt.s64.s32 	%rd98, %r184;
	cvt.u64.u32 	%rd99, %r1;
	add.s64 	%rd100, %rd99, %rd98;
	shl.b64 	%rd101, %rd100, 3;
	add.s64 	%rd18, %rd4, %rd101;
	shl.b64 	%rd102, %rd100, 2;
	add.s64 	%rd19, %rd5, %rd102;
	@%p43 bra 	$L__BB4_118;
	ld.global.nc.u32 	%r122, [%rd19+-4];
	setp.lt.s32 	%p44, %r122, 1;
	@%p44 bra 	$L__BB4_114;
	setp.ne.s32 	%p45, %r8, %r122;
	@%p45 bra 	$L__BB4_118;
	ld.global.nc.f64 	%fd134, [%rd18+-8];
	div.rn.f64 	%fd135, %fd134, %fd7;
	add.f64 	%fd200, %fd200, %fd135;
	add.s32 	%r253, %r253, 1;
	bra.uni 	$L__BB4_118;
$L__BB4_114:
	neg.s32 	%r185, %r122;
	mul.wide.u32 	%rd103, %r185, 4;
	add.s64 	%rd104, %rd3, %rd103;
	ld.global.nc.u32 	%r259, [%rd104];
	sub.s32 	%r186, 1, %r122;
	mul.wide.s32 	%rd105, %r186, 4;
	add.s64 	%rd106, %rd3, %rd105;
	ld.global.nc.u32 	%r125, [%rd106];
	setp.ge.s32 	%p46, %r259, %r125;
	@%p46 bra 	$L__BB4_118;
$L__BB4_115:
	mul.wide.s32 	%rd107, %r259, 4;
	add.s64 	%rd108, %rd2, %rd107;
	ld.global.nc.u32 	%r187, [%rd108];
	setp.eq.s32 	%p47, %r187, %r81;
	@%p47 bra 	$L__BB4_117;
	add.s32 	%r259, %r259, 1;
	setp.lt.s32 	%p48, %r259, %r125;
	@%p48 bra 	$L__BB4_115;
	bra.uni 	$L__BB4_118;
$L__BB4_117:
	mul.wide.s32 	%rd109, %r259, 8;
	add.s64 	%rd110, %rd1, %rd109;
	ld.global.nc.f64 	%fd136, [%rd110];
	div.rn.f64 	%fd137, %fd136, %fd7;
	add.f64 	%fd200, %fd200, %fd137;
	add.s32 	%r253, %r253, 1;
$L__BB4_118:
	setp.ge.s32 	%p49, %r1, %r146;
	@%p49 bra 	$L__BB4_126;
	mul.wide.s32 	%rd111, %r146, 4;
	add.s64 	%rd112, %rd7, %rd111;
	ld.global.nc.u32 	%r130, [%rd112];
	setp.lt.s32 	%p50, %r130, 1;
	@%p50 bra 	$L__BB4_122;
	setp.ne.s32 	%p51, %r8, %r130;
	@%p51 bra 	$L__BB4_126;
	add.s32 	%r188, %r4, %r146;
	mul.wide.s32 	%rd113, %r188, 8;
	add.s64 	%rd114, %rd4, %rd113;
	ld.global.nc.f64 	%fd138, [%rd114];
	div.rn.f64 	%fd139, %fd138, %fd8;
	add.f64 	%fd200, %fd200, %fd139;
	add.s32 	%r253, %r253, 1;
	bra.uni 	$L__BB4_126;
$L__BB4_122:
	neg.s32 	%r189, %r130;
	mul.wide.u32 	%rd115, %r189, 4;
	add.s64 	%rd116, %rd3, %rd115;
	ld.global.nc.u32 	%r261, [%rd116];
	sub.s32 	%r190, 1, %r130;
	mul.wide.s32 	%rd117, %r190, 4;
	add.s64 	%rd118, %rd3, %rd117;
	ld.global.nc.u32 	%r133, [%rd118];
	setp.ge.s32 	%p52, %r261, %r133;
	@%p52 bra 	$L__BB4_126;
$L__BB4_123:
	mul.wide.s32 	%rd119, %r261, 4;
	add.s64 	%rd120, %rd2, %rd119;
	ld.global.nc.u32 	%r191, [%rd120];
	setp.eq.s32 	%p53, %r191, %r81;
	@%p53 bra 	$L__BB4_125;
	add.s32 	%r261, %r261, 1;
	setp.lt.s32 	%p54, %r261, %r133;
	@%p54 bra 	$L__BB4_123;
	bra.uni 	$L__BB4_126;
$L__BB4_125:
	mul.wide.s32 	%rd121, %r261, 8;
	add.s64 	%rd122, %rd1, %rd121;
	ld.global.nc.f64 	%fd140, [%rd122];
	div.rn.f64 	%fd141, %fd140, %fd8;
	add.f64 	%fd200, %fd200, %fd141;
	add.s32 	%r253, %r253, 1;
$L__BB4_126:
	add.s32 	%r192, %r1, 1;
	setp.ge.s32 	%p55, %r192, %r146;
	@%p55 bra 	$L__BB4_134;
	ld.global.nc.u32 	%r138, [%rd19+4];
	setp.lt.s32 	%p56, %r138, 1;
	@%p56 bra 	$L__BB4_130;
	setp.ne.s32 	%p57, %r8, %r138;
	@%p57 bra 	$L__BB4_134;
	ld.global.nc.f64 	%fd142, [%rd18+8];
	div.rn.f64 	%fd143, %fd142, %fd9;
	add.f64 	%fd200, %fd200, %fd143;
	add.s32 	%r253, %r253, 1;
	bra.uni 	$L__BB4_134;
$L__BB4_130:
	neg.s32 	%r193, %r138;
	mul.wide.u32 	%rd123, %r193, 4;
	add.s64 	%rd124, %rd3, %rd123;
	ld.global.nc.u32 	%r263, [%rd124];
	sub.s32 	%r194, 1, %r138;
	mul.wide.s32 	%rd125, %r194, 4;
	add.s64 	%rd126, %rd3, %rd125;
	ld.global.nc.u32 	%r141, [%rd126];
	setp.ge.s32 	%p58, %r263, %r141;
	@%p58 bra 	$L__BB4_134;
$L__BB4_131:
	mul.wide.s32 	%rd127, %r263, 4;
	add.s64 	%rd128, %rd2, %rd127;
	ld.global.nc.u32 	%r195, [%rd128];
	setp.eq.s32 	%p59, %r195, %r81;
	@%p59 bra 	$L__BB4_133;
	add.s32 	%r263, %r263, 1;
	setp.lt.s32 	%p60, %r263, %r141;
	@%p60 bra 	$L__BB4_131;
	bra.uni 	$L__BB4_134;
$L__BB4_133:
	mul.wide.s32 	%rd129, %r263, 8;
	add.s64 	%rd130, %rd1, %rd129;
	ld.global.nc.f64 	%fd144, [%rd130];
	div.rn.f64 	%fd145, %fd144, %fd9;
	add.f64 	%fd200, %fd200, %fd145;
	add.s32 	%r253, %r253, 1;
$L__BB4_134:
	cvt.rn.f64.s32 	%fd146, %r253;
	div.rn.f64 	%fd147, %fd200, %fd146;
	cvta.to.global.u64 	%rd131, %rd22;
	mul.wide.s32 	%rd132, %r4, 8;
	add.s64 	%rd133, %rd131, %rd132;
	st.global.f64 	[%rd133], %fd147;
$L__BB4_135:
	ret;

}


// ===== COMPILED SASS (sm_100) =====

	.target	sm_100

	.elftype	@"ET_EXEC"


//--------------------- .note.nv.tkinfo           --------------------------
	.section	.note.nv.tkinfo,"",@"SHT_NOTE"
	.sectionflags	@"SHF_NOTE_NV_TKINFO"
	.tkinfo
        /*0018*/ 	.word	0x00000002
        /*0030*/ 	.string	""
        /*0030*/ 	.string	"ptxas"
        /*0030*/ 	.string	"Cuda compilation tools, release 13.0, V13.0.88"
        /*0030*/ 	.string	"Build cuda_13.0.r13.0/compiler.36424714_0"
        /*0030*/ 	.string	"-arch sm_100 -m 64 "



//--------------------- .note.nv.cuinfo           --------------------------
	.section	.note.nv.cuinfo,"",@"SHT_NOTE"
	.sectionflags	@"SHF_NOTE_NV_CUINFO"
        /*0018*/ 	.short	0x0002
        /*001a*/ 	.short	0x0064
        /*001c*/ 	.short	0x0082
	.zero		2


//--------------------- .nv.info                  --------------------------
	.section	.nv.info,"",@"SHT_CUDA_INFO"
	.align	4


	//----- nvinfo : EIATTR_REGCOUNT
	.align		4
        /*0000*/ 	.byte	0x04, 0x2f
        /*0002*/ 	.short	(.L_1 - .L_0)
	.align		4
.L_0:
        /*0004*/ 	.word	index@(_Z9ccc_loop1PKiS0_PKdS2_S2_S2_PdiiPi)
        /*0008*/ 	.word	0x00000019


	//----- nvinfo : EIATTR_FRAME_SIZE
	.align		4
.L_1:
        /*000c*/ 	.byte	0x04, 0x11
        /*000e*/ 	.short	(.L_3 - .L_2)
	.align		4
.L_2:
        /*0010*/ 	.word	index@($__internal_3_$__cuda_sm20_div_rn_f64_full)
        /*0014*/ 	.word	0x00000000


	//----- nvinfo : EIATTR_FRAME_SIZE
	.align		4
.L_3:
        /*0018*/ 	.byte	0x04, 0x11
        /*001a*/ 	.short	(.L_5 - .L_4)
	.align		4
.L_4:
        /*001c*/ 	.word	index@(_Z9ccc_loop1PKiS0_PKdS2_S2_S2_PdiiPi)
        /*0020*/ 	.word	0x00000000


	//----- nvinfo : EIATTR_REGCOUNT
	.align		4
.L_5:
        /*0024*/ 	.byte	0x04, 0x2f
        /*0026*/ 	.short	(.L_7 - .L_6)
	.align		4
.L_6:
        /*0028*/ 	.word	index@(_Z11ccc_loop1_2PKdS0_S0_PdPKiiS3_S3_ii)
        /*002c*/ 	.word	0x0000001f


	//----- nvinfo : EIATTR_FRAME_SIZE
	.align		4
.L_7:
        /*0030*/ 	.byte	0x04, 0x11
        /*0032*/ 	.short	(.L_9 - .L_8)
	.align		4
.L_8:
        /*0034*/ 	.word	index@($__internal_2_$__cuda_sm20_div_rn_f64_full)
        /*0038*/ 	.word	0x00000000


	//----- nvinfo : EIATTR_FRAME_SIZE
	.align		4
.L_9:
        /*003c*/ 	.byte	0x04, 0x11
        /*003e*/ 	.short	(.L_11 - .L_10)
	.align		4
.L_10:
        /*0040*/ 	.word	index@(_Z11ccc_loop1_2PKdS0_S0_PdPKiiS3_S3_ii)
        /*0044*/ 	.word	0x00000000


	//----- nvinfo : EIATTR_REGCOUNT
	.align		4
.L_11:
        /*0048*/ 	.byte	0x04, 0x2f
        /*004a*/ 	.short	(.L_13 - .L_12)
	.align		4
.L_12:
        /*004c*/ 	.word	index@(_Z9ccc_loop2PKiS0_S0_PKdS2_S2_S2_S2_S2_PdS3_iiPi)
        /*0050*/ 	.word	0x0000000e


	//----- nvinfo : EIATTR_FRAME_SIZE
	.align		4
.L_13:
        /*0054*/ 	.byte	0x04, 0x11
        /*0056*/ 	.short	(.L_15 - .L_14)
	.align		4
.L_14:
        /*0058*/ 	.word	index@(_Z9ccc_loop2PKiS0_S0_PKdS2_S2_S2_S2_S2_PdS3_iiPi)
        /*005c*/ 	.word	0x00000000


	//----- nvinfo : EIATTR_REGCOUNT
	.align		4
.L_15:
        /*0060*/ 	.byte	0x04, 0x2f
        /*0062*/ 	.short	(.L_17 - .L_16)
	.align		4
.L_16:
        /*0064*/ 	.word	index@(_Z11ccc_loop2_2PKiPKdS2_S2_S2_PdPii)
        /*0068*/ 	.word	0x00000019


	//----- nvinfo : EIATTR_FRAME_SIZE
	.align		4
.L_17:
        /*006c*/ 	.byte	0x04, 0x11
        /*006e*/ 	.short	(.L_19 - .L_18)
	.align		4
.L_18:
        /*0070*/ 	.word	index@($__internal_1_$__cuda_sm20_div_rn_f64_full)
        /*0074*/ 	.word	0x00000000


	//----- nvinfo : EIATTR_FRAME_SIZE
	.align		4
.L_19:
        /*0078*/ 	.byte	0x04, 0x11
        /*007a*/ 	.short	(.L_21 - .L_20)
	.align		4
.L_20:
        /*007c*/ 	.word	index@(_Z11ccc_loop2_2PKiPKdS2_S2_S2_PdPii)
        /*0080*/ 	.word	0x00000000


	//----- nvinfo : EIATTR_REGCOUNT
	.align		4
.L_21:
        /*0084*/ 	.byte	0x04, 0x2f
        /*0086*/ 	.short	(.L_23 - .L_22)
	.align		4
.L_22:
        /*0088*/ 	.word	index@(_Z9ccc_loop3PKiS0_S0_PKdS2_PdS3_S2_S2_iiPi)
        /*008c*/ 	.word	0x00000044


	//----- nvinfo : EIATTR_FRAME_SIZE
	.align		4
.L_23:
        /*0090*/ 	.byte	0x04, 0x11
        /*0092*/ 	.short	(.L_25 - .L_24)
	.align		4
.L_24:
        /*0094*/ 	.word	index@($__internal_0_$__cuda_sm20_div_rn_f64_full)
        /*0098*/ 	.word	0x00000000


	//----- nvinfo : EIATTR_FRAME_SIZE
	.align		4
.L_25:
        /*009c*/ 	.byte	0x04, 0x11
        /*009e*/ 	.short	(.L_27 - .L_26)
	.align		4
.L_26:
        /*00a0*/ 	.word	index@(_Z9ccc_loop3PKiS0_S0_PKdS2_PdS3_S2_S2_iiPi)
        /*00a4*/ 	.word	0x00000000


	//----- nvinfo : EIATTR_MIN_STACK_SIZE
	.align		4
.L_27:
        /*00a8*/ 	.byte	0x04, 0x12
        /*00aa*/ 	.short	(.L_29 - .L_28)
	.align		4
.L_28:
        /*00ac*/ 	.word	index@(_Z9ccc_loop3PKiS0_S0_PKdS2_PdS3_S2_S2_iiPi)
        /*00b0*/ 	.word	0x00000000


	//----- nvinfo : EIATTR_MIN_STACK_SIZE
	.align		4
.L_29:
        /*00b4*/ 	.byte	0x04, 0x12
        /*00b6*/ 	.short	(.L_31 - .L_30)
	.align		4
.L_30:
        /*00b8*/ 	.word	index@(_Z11ccc_loop2_2PKiPKdS2_S2_S2_PdPii)
        /*00bc*/ 	.word	0x00000000


	//----- nvinfo : EIATTR_MIN_STACK_SIZE
	.align		4
.L_31:
        /*00c0*/ 	.byte	0x04, 0x12
        /*00c2*/ 	.short	(.L_33 - .L_32)
	.align		4
.L_32:
        /*00c4*/ 	.word	index@(_Z9ccc_loop2PKiS0_S0_PKdS2_S2_S2_S2_S2_PdS3_iiPi)
        /*00c8*/ 	.word	0x00000000


	//----- nvinfo : EIATTR_MIN_STACK_SIZE
	.align		4
.L_33:
        /*00cc*/ 	.byte	0x04, 0x12
        /*00ce*/ 	.short	(.L_35 - .L_34)
	.align		4
.L_34:
        /*00d0*/ 	.word	index@(_Z11ccc_loop1_2PKdS0_S0_PdPKiiS3_S3_ii)
        /*00d4*/ 	.word	0x00000000


	//----- nvinfo : EIATTR_MIN_STACK_SIZE
	.align		4
.L_35:
        /*00d8*/ 	.byte	0x04, 0x12
        /*00da*/ 	.short	(.L_37 - .L_36)
	.align		4
.L_36:
        /*00dc*/ 	.word	index@(_Z9ccc_loop1PKiS0_PKdS2_S2_S2_PdiiPi)
        /*00e0*/ 	.word	0x00000000
.L_37:


//--------------------- .nv.compat                --------------------------
	.section	.nv.compat,"",@"SHT_CUDA_COMPAT_INFO"
	.align	4
        /*0000*/ 	.byte	0x02, 0x09, 0x00, 0x00, 0x02, 0x02, 0x01, 0x00, 0x02, 0x05, 0x05, 0x00, 0x03, 0x07, 0x01, 0x01
        /*0010*/ 	.byte	0x02, 0x03, 0x00, 0x00, 0x02, 0x06, 0x01, 0x00, 0x04, 0x0b, 0x08, 0x00, 0x01, 0x00, 0x00, 0x00
        /*0020*/ 	.byte	0x00, 0x00, 0x00, 0x00


//--------------------- .nv.info._Z9ccc_loop3PKiS0_S0_PKdS2_PdS3_S2_S2_iiPi --------------------------
	.section	.nv.info._Z9ccc_loop3PKiS0_S0_PKdS2_PdS3_S2_S2_iiPi,"",@"SHT_CUDA_INFO"
	.sectionflags	@""
	.align	4


	//----- nvinfo : EIATTR_CUDA_API_VERSION
	.align		4
        /*0000*/ 	.byte	0x04, 0x37
        /*0002*/ 	.short	(.L_39 - .L_38)
.L_38:
        /*0004*/ 	.word	0x00000082


	//----- nvinfo : EIATTR_KPARAM_INFO
	.align		4
.L_39:
        /*0008*/ 	.byte	0x04, 0x17
        /*000a*/ 	.short	(.L_41 - .L_40)
.L_40:
        /*000c*/ 	.word	0x00000000
        /*0010*/ 	.short	0x000b
        /*0012*/ 	.short	0x0050
        /*0014*/ 	.byte	0x00, 0xf5, 0x21, 0x00


	//----- nvinfo : EIATTR_KPARAM_INFO
	.align		4
.L_41:
        /*0018*/ 	.byte	0x04, 0x17
        /*001a*/ 	.short	(.L_43 - .L_42)
.L_42:
        /*001c*/ 	.word	0x00000000
        /*0020*/ 	.short	0x000a
        /*0022*/ 	.short	0x004c
        /*0024*/ 	.byte	0x00, 0xf0, 0x11, 0x00


	//----- nvinfo : EIATTR_KPARAM_INFO
	.align		4
.L_43:
        /*0028*/ 	.byte	0x04, 0x17
        /*002a*/ 	.short	(.L_45 - .L_44)
.L_44:
        /*002c*/ 	.word	0x00000000
        /*0030*/ 	.short	0x0009
        /*0032*/ 	.short	0x0048
        /*0034*/ 	.byte	0x00, 0xf0, 0x11, 0x00


	//----- nvinfo : EIATTR_KPARAM_INFO
	.align		4
.L_45:
        /*0038*/ 	.byte	0x04, 0x17
        /*003a*/ 	.short	(.L_47 - .L_46)
.L_46:
        /*003c*/ 	.word	0x00000000
        /*0040*/ 	.short	0x0008
        /*0042*/ 	.short	0x0040
        /*0044*/ 	.byte	0x00, 0xf5, 0x21, 0x00


	//----- nvinfo : EIATTR_KPARAM_INFO
	.align		4
.L_47:
        /*0048*/ 	.byte	0x04, 0x17
        /*004a*/ 	.short	(.L_49 - .L_48)
.L_48:
        /*004c*/ 	.word	0x00000000
        /*0050*/ 	.short	0x0007
        /*0052*/ 	.short	0x0038
        /*0054*/ 	.byte	0x00, 0xf5, 0x21, 0x00


	//----- nvinfo : EIATTR_KPARAM_INFO
	.align		4
.L_49:
        /*0058*/ 	.byte	0x04, 0x17
        /*005a*/ 	.short	(.L_51 - .L_50)
.L_50:
        /*005c*/ 	.word	0x00000000
        /*0060*/ 	.short	0x0006
        /*0062*/ 	.short	0x0030
        /*0064*/ 	.byte	0x00, 0xf5, 0x21, 0x00


	//----- nvinfo : EIATTR_KPARAM_INFO
	.align		4
.L_51:
        /*0068*/ 	.byte	0x04, 0x17
        /*006a*/ 	.short	(.L_53 - .L_52)
.L_52:
        /*006c*/ 	.word	0x00000000
        /*0070*/ 	.short	0x0005
        /*0072*/ 	.short	0x0028
        /*0074*/ 	.byte	0x00, 0xf5, 0x21, 0x00


	//----- nvinfo : EIATTR_KPARAM_INFO
	.align		4
.L_53:
        /*0078*/ 	.byte	0x04, 0x17
        /*007a*/ 	.short	(.L_55 - .L_54)
.L_54:
        /*007c*/ 	.word	0x00000000
        /*0080*/ 	.short	0x0004
        /*0082*/ 	.short	0x0020
        /*0084*/ 	.byte	0x00, 0xf5, 0x21, 0x00


	//----- nvinfo : EIATTR_KPARAM_INFO
	.align		4
.L_55:
        /*0088*/ 	.byte	0x04, 0x17
        /*008a*/ 	.short	(.L_57 - .L_56)
.L_56:
        /*008c*/ 	.word	0x00000000
        /*0090*/ 	.short	0x0003
        /*0092*/ 	.short	0x0018
        /*0094*/ 	.byte	0x00, 0xf5, 0x21, 0x00


	//----- nvinfo : EIATTR_KPARAM_INFO
	.align		4
.L_57:
        /*0098*/ 	.byte	0x04, 0x17
        /*009a*/ 	.short	(.L_59 - .L_58)
.L_58:
        /*009c*/ 	.word	0x00000000
        /*00a0*/ 	.short	0x0002
        /*00a2*/ 	.short	0x0010
        /*00a4*/ 	.byte	0x00, 0xf5, 0x21, 0x00


	//----- nvinfo : EIATTR_KPARAM_INFO
	.align		4
.L_59:
        /*00a8*/ 	.byte	0x04, 0x17
        /*00aa*/ 	.short	(.L_61 - .L_60)
.L_60:
        /*00ac*/ 	.word	0x00000000
        /*00b0*/ 	.short	0x0001
        /*00b2*/ 	.short	0x0008
        /*00b4*/ 	.byte	0x00, 0xf5, 0x21, 0x00


	//----- nvinfo : EIATTR_KPARAM_INFO
	.align		4
.L_61:
        /*00b8*/ 	.byte	0x04, 0x17
        /*00ba*/ 	.short	(.L_63 - .L_62)
.L_62:
        /*00bc*/ 	.word	0x00000000
        /*00c0*/ 	.short	0x0000
        /*00c2*/ 	.short	0x0000
        /*00c4*/ 	.byte	0x00, 0xf5, 0x21, 0x00


	//----- nvinfo : EIATTR_SPARSE_MMA_MASK
	.align		4
.L_63:
        /*00c8*/ 	.byte	0x03, 0x50
        /*00ca*/ 	.short	0x0000


	//----- nvinfo : EIATTR_MAXREG_COUNT
	.align		4
        /*00cc*/ 	.byte	0x03, 0x1b
        /*00ce*/ 	.short	0x00ff


	//----- nvinfo : EIATTR_MERCURY_ISA_VERSION
	.align		4
        /*00d0*/ 	.byte	0x03, 0x5f
        /*00d2*/ 	.short	0x0101


	//----- nvinfo : EIATTR_VRC_CTA_INIT_COUNT
	.align		4
        /*00d4*/ 	.byte	0x02, 0x4a
	.zero		1
	.zero		1


	//----- nvinfo : EIATTR_EXIT_INSTR_OFFSETS
	.align		4
        /*00d8*/ 	.byte	0x04, 0x1c
        /*00da*/ 	.short	(.L_65 - .L_64)


	//   ....[0]....
.L_64:
        /*00dc*/ 	.word	0x00000100


	//   ....[1]....
        /*00e0*/ 	.word	0x00000620


	//   ....[2]....
        /*00e4*/ 	.word	0x00003000


	//   ....[3]....
        /*00e8*/ 	.word	0x00005db0


	//----- nvinfo : EIATTR_CRS_STACK_SIZE
	.align		4
.L_65:
        /*00ec*/ 	.byte	0x04, 0x1e
        /*00ee*/ 	.short	(.L_67 - .L_66)
.L_66:
        /*00f0*/ 	.word	0x00000000


	//----- nvinfo : EIATTR_CBANK_PARAM_SIZE
	.align		4
.L_67:
        /*00f4*/ 	.byte	0x03, 0x19
        /*00f6*/ 	.short	0x0058


	//----- nvinfo : EIATTR_PARAM_CBANK
	.align		4
        /*00f8*/ 	.byte	0x04, 0x0a
        /*00fa*/ 	.short	(.L_69 - .L_68)
	.align		4
.L_68:
        /*00fc*/ 	.word	index@(.nv.constant0._Z9ccc_loop3PKiS0_S0_PKdS2_PdS3_S2_S2_iiPi)
        /*0100*/ 	.short	0x0380
        /*0102*/ 	.short	0x0058


	//----- nvinfo : EIATTR_SW_WAR
	.align		4
.L_69:
        /*0104*/ 	.byte	0x04, 0x36
        /*0106*/ 	.short	(.L_71 - .L_70)
.L_70:
        /*0108*/ 	.word	0x00000008
.L_71:


//--------------------- .nv.info._Z11ccc_loop2_2PKiPKdS2_S2_S2_PdPii --------------------------
	.section	.nv.info._Z11ccc_loop2_2PKiPKdS2_S2_S2_PdPii,"",@"SHT_CUDA_INFO"
	.sectionflags	@""
	.align	4


	//----- nvinfo : EIATTR_CUDA_API_VERSION
	.align		4
        /*0000*/ 	.byte	0x04, 0x37
        /*0002*/ 	.short	(.L_73 - .L_72)
.L_72:
        /*0004*/ 	.word	0x00000082


	//----- nvinfo : EIATTR_KPARAM_INFO
	.align		4
.L_73:
        /*0008*/ 	.byte	0x04, 0x17
        /*000a*/ 	.short	(.L_75 - .L_74)
.L_74:
        /*000c*/ 	.word	0x00000000
        /*0010*/ 	.short	0x0007
        /*0012*/ 	.short	0x0038
        /*0014*/ 	.byte	0x00, 0xf0, 0x11, 0x00


	//----- nvinfo : EIATTR_KPARAM_INFO
	.align		4
.L_75:
        /*0018*/ 	.byte	0x04, 0x17
        /*001a*/ 	.short	(.L_77 - .L_76)
.L_76:
        /*001c*/ 	.word	0x00000000
        /*0020*/ 	.short	0x0006
        /*0022*/ 	.short	0x0030
        /*0024*/ 	.byte	0x00, 0xf5, 0x21, 0x00


	//----- nvinfo : EIATTR_KPARAM_INFO
	.align		4
.L_77:
        /*0028*/ 	.byte	0x04, 0x17
        /*002a*/ 	.short	(.L_79 - .L_78)
.L_78:
        /*002c*/ 	.word	0x00000000
        /*0030*/ 	.short	0x0005
        /*0032*/ 	.short	0x0028
        /*0034*/ 	.byte	0x00, 0xf5, 0x21, 0x00


	//----- nvinfo : EIATTR_KPARAM_INFO
	.align		4
.L_79:
        /*0038*/ 	.byte	0x04, 0x17
        /*003a*/ 	.short	(.L_81 - .L_80)
.L_80:
        /*003c*/ 	.word	0x00000000
        /*0040*/ 	.short	0x0004
        /*0042*/ 	.short	0x0020
        /*0044*/ 	.byte	0x00, 0xf5, 0x21, 0x00


	//----- nvinfo : EIATTR_KPARAM_INFO
	.align		4
.L_81:
        /*0048*/ 	.byte	0x04, 0x17
        /*004a*/ 	.short	(.L_83 - .L_82)
.L_82:
        /*004c*/ 	.word	0x00000000
        /*0050*/ 	.short	0x0003
        /*0052*/ 	.short	0x0018
        /*0054*/ 	.byte	0x00, 0xf5, 0x21, 0x00


	//----- nvinfo : EIATTR_KPARAM_INFO
	.align		4
.L_83:
        /*0058*/ 	.byte	0x04, 0x17
        /*005a*/ 	.short	(.L_85 - .L_84)
.L_84:
        /*005c*/ 	.word	0x00000000
        /*0060*/ 	.short	0x0002
        /*0062*/ 	.short	0x0010
        /*0064*/ 	.byte	0x00, 0xf5, 0x21, 0x00


	//----- nvinfo : EIATTR_KPARAM_INFO
	.align		4
.L_85:
        /*0068*/ 	.byte	0x04, 0x17
        /*006a*/ 	.short	(.L_87 - .L_86)
.L_86:
        /*006c*/ 	.word	0x00000000
        /*0070*/ 	.short	0x0001
        /*0072*/ 	.short	0x0008
        /*0074*/ 	.byte	0x00, 0xf5, 0x21, 0x00


	//----- nvinfo : EIATTR_KPARAM_INFO
	.align		4
.L_87:
        /*0078*/ 	.byte	0x04, 0x17
        /*007a*/ 	.short	(.L_89 - .L_88)
.L_88:
        /*007c*/ 	.word	0x00000000
        /*0080*/ 	.short	0x0000
        /*0082*/ 	.short	0x0000
        /*0084*/ 	.byte	0x00, 0xf5, 0x21, 0x00


	//----- nvinfo : EIATTR_SPARSE_MMA_MASK
	.align		4
.L_89:
        /*0088*/ 	.byte	0x03, 0x50
        /*008a*/ 	.short	0x0000


	//----- nvinfo : EIATTR_MAXREG_COUNT
	.align		4
        /*008c*/ 	.byte	0x03, 0x1b
        /*008e*/ 	.short	0x00ff


	//----- nvinfo : EIATTR_MERCURY_ISA_VERSION
	.align		4
        /*0090*/ 	.byte	0x03, 0x5f
        /*0092*/ 	.short	0x0101


	//----- nvinfo : EIATTR_VRC_CTA_INIT_COUNT
	.align		4
        /*0094*/ 	.byte	0x02, 0x4a
	.zero		1
	.zero		1


	//----- nvinfo : EIATTR_EXIT_INSTR_OFFSETS
	.align		4
        /*0098*/ 	.byte	0x04, 0x1c
        /*009a*/ 	.short	(.L_91 - .L_90)


	//   ....[0]....
.L_90:
        /*009c*/ 	.word	0x00000070


	//   ....[1]....
        /*00a0*/ 	.word	0x000002f0


	//----- nvinfo : EIATTR_CRS_STACK_SIZE
	.align		4
.L_91:
        /*00a4*/ 	.byte	0x04, 0x1e
        /*00a6*/ 	.short	(.L_93 - .L_92)
.L_92:
        /*00a8*/ 	.word	0x00000000


	//----- nvinfo : EIATTR_CBANK_PARAM_SIZE
	.align		4
.L_93:
        /*00ac*/ 	.byte	0x03, 0x19
        /*00ae*/ 	.short	0x003c


	//----- nvinfo : EIATTR_PARAM_CBANK
	.align		4
        /*00b0*/ 	.byte	0x04, 0x0a
        /*00b2*/ 	.short	(.L_95 - .L_94)
	.align		4
.L_94:
        /*00b4*/ 	.word	index@(.nv.constant0._Z11ccc_loop2_2PKiPKdS2_S2_S2_PdPii)
        /*00b8*/ 	.short	0x0380
        /*00ba*/ 	.short	0x003c


	//----- nvinfo : EIATTR_SW_WAR
	.align		4
.L_95:
        /*00bc*/ 	.byte	0x04, 0x36
        /*00be*/ 	.short	(.L_97 - .L_96)
.L_96:
        /*00c0*/ 	.word	0x00000008
.L_97:


//--------------------- .nv.info._Z9ccc_loop2PKiS0_S0_PKdS2_S2_S2_S2_S2_PdS3_iiPi --------------------------
	.section	.nv.info._Z9ccc_loop2PKiS0_S0_PKdS2_S2_S2_S2_S2_PdS3_iiPi,"",@"SHT_CUDA_INFO"
	.sectionflags	@""
	.align	4


	//----- nvinfo : EIATTR_CUDA_API_VERSION
	.align		4
        /*0000*/ 	.byte	0x04, 0x37
        /*0002*/ 	.short	(.L_99 - .L_98)
.L_98:
        /*0004*/ 	.word	0x00000082


	//----- nvinfo : EIATTR_KPARAM_INFO
	.align		4
.L_99:
        /*0008*/ 	.byte	0x04, 0x17
        /*000a*/ 	.short	(.L_101 - .L_100)
.L_100:
        /*000c*/ 	.word	0x00000000
        /*0010*/ 	.short	0x000d
        /*0012*/ 	.short	0x0060
        /*0014*/ 	.byte	0x00, 0xf5, 0x21, 0x00


	//----- nvinfo : EIATTR_KPARAM_INFO
	.align		4
.L_101:
        /*0018*/ 	.byte	0x04, 0x17
        /*001a*/ 	.short	(.L_103 - .L_102)
.L_102:
        /*001c*/ 	.word	0x00000000
        /*0020*/ 	.short	0x000c
        /*0022*/ 	.short	0x005c
        /*0024*/ 	.byte	0x00, 0xf0, 0x11, 0x00


	//----- nvinfo : EIATTR_KPARAM_INFO
	.align		4
.L_103:
        /*0028*/ 	.byte	0x04, 0x17
        /*002a*/ 	.short	(.L_105 - .L_104)
.L_104:
        /*002c*/ 	.word	0x00000000
        /*0030*/ 	.short	0x000b
        /*0032*/ 	.short	0x0058
        /*0034*/ 	.byte	0x00, 0xf0, 0x11, 0x00


	//----- nvinfo : EIATTR_KPARAM_INFO
	.align		4
.L_105:
        /*0038*/ 	.byte	0x04, 0x17
        /*003a*/ 	.short	(.L_107 - .L_106)
.L_106:
        /*003c*/ 	.word	0x00000000
        /*0040*/ 	.short	0x000a
        /*0042*/ 	.short	0x0050
        /*0044*/ 	.byte	0x00, 0xf5, 0x21, 0x00


	//----- nvinfo : EIATTR_KPARAM_INFO
	.align		4
.L_107:
        /*0048*/ 	.byte	0x04, 0x17
        /*004a*/ 	.short	(.L_109 - .L_108)
.L_108:
        /*004c*/ 	.word	0x00000000
        /*0050*/ 	.short	0x0009
        /*0052*/ 	.short	0x0048
        /*0054*/ 	.byte	0x00, 0xf5, 0x21, 0x00


	//----- nvinfo : EIATTR_KPARAM_INFO
	.align		4
.L_109:
        /*0058*/ 	.byte	0x04, 0x17
        /*005a*/ 	.short	(.L_111 - .L_110)
.L_110:
        /*005c*/ 	.word	0x00000000
        /*0060*/ 	.short	0x0008
        /*0062*/ 	.short	0x0040
        /*0064*/ 	.byte	0x00, 0xf5, 0x21, 0x00


	//----- nvinfo : EIATTR_KPARAM_INFO
	.align		4
.L_111:
        /*0068*/ 	.byte	0x04, 0x17
        /*006a*/ 	.short	(.L_113 - .L_112)
.L_112:
        /*006c*/ 	.word	0x00000000
        /*0070*/ 	.short	0x0007
        /*0072*/ 	.short	0x0038
        /*0074*/ 	.byte	0x00, 0xf5, 0x21, 0x00


	//----- nvinfo : EIATTR_KPARAM_INFO
	.align		4
.L_113:
        /*0078*/ 	.byte	0x04, 0x17
        /*007a*/ 	.short	(.L_115 - .L_114)
.L_114:
        /*007c*/ 	.word	0x00000000
        /*0080*/ 	.short	0x0006
        /*0082*/ 	.short	0x0030
        /*0084*/ 	.byte	0x00, 0xf5, 0x21, 0x00


	//----- nvinfo : EIATTR_KPARAM_INFO
	.align		4
.L_115:
        /*0088*/ 	.byte	0x04, 0x17
        /*008a*/ 	.short	(.L_117 - .L_116)
.L_116:
        /*008c*/ 	.word	0x00000000
        /*0090*/ 	.short	0x0005
        /*0092*/ 	.short	0x0028
        /*0094*/ 	.byte	0x00, 0xf5, 0x21, 0x00


	//----- nvinfo : EIATTR_KPARAM_INFO
	.align		4
.L_117:
        /*0098*/ 	.byte	0x04, 0x17
        /*009a*/ 	.short	(.L_119 - .L_118)
.L_118:
        /*009c*/ 	.word	0x00000000
        /*00a0*/ 	.short	0x0004
        /*00a2*/ 	.short	0x0020
        /*00a4*/ 	.byte	0x00, 0xf5, 0x21, 0x00


	//----- nvinfo : EIATTR_KPARAM_INFO
	.align		4
.L_119:
        /*00a8*/ 	.byte	0x04, 0x17
        /*00aa*/ 	.short	(.L_121 - .L_120)
.L_120:
        /*00ac*/ 	.word	0x00000000
        /*00b0*/ 	.short	0x0003
        /*00b2*/ 	.short	0x0018
        /*00b4*/ 	.byte	0x00, 0xf5, 0x21, 0x00


	//----- nvinfo : EIATTR_KPARAM_INFO
	.align		4
.L_121:
        /*00b8*/ 	.byte	0x04, 0x17
        /*00ba*/ 	.short	(.L_123 - .L_122)
.L_122:
        /*00bc*/ 	.word	0x00000000
        /*00c0*/ 	.short	0x0002
        /*00c2*/ 	.short	0x0010
        /*00c4*/ 	.byte	0x00, 0xf5, 0x21, 0x00


	//----- nvinfo : EIATTR_KPARAM_INFO
	.align		4
.L_123:
        /*00c8*/ 	.byte	0x04, 0x17
        /*00ca*/ 	.short	(.L_125 - .L_124)
.L_124:
        /*00cc*/ 	.word	0x00000000
        /*00d0*/ 	.short	0x0001
        /*00d2*/ 	.short	0x0008
        /*00d4*/ 	.byte	0x00, 0xf5, 0x21, 0x00


	//----- nvinfo : EIATTR_KPARAM_INFO
	.align		4
.L_125:
        /*00d8*/ 	.byte	0x04, 0x17
        /*00da*/ 	.short	(.L_127 - .L_126)
.L_126:
        /*00dc*/ 	.word	0x00000000
        /*00e0*/ 	.short	0x0000
        /*00e2*/ 	.short	0x0000
        /*00e4*/ 	.byte	0x00, 0xf5, 0x21, 0x00


	//----- nvinfo : EIATTR_SPARSE_MMA_MASK
	.align		4
.L_127:
        /*00e8*/ 	.byte	0x03, 0x50
        /*00ea*/ 	.short	0x0000


	//----- nvinfo : EIATTR_MAXREG_COUNT
	.align		4
        /*00ec*/ 	.byte	0x03, 0x1b
        /*00ee*/ 	.short	0x00ff


	//----- nvinfo : EIATTR_MERCURY_ISA_VERSION
	.align		4
        /*00f0*/ 	.byte	0x03, 0x5f
        /*00f2*/ 	.short	0x0101


	//----- nvinfo : EIATTR_VRC_CTA_INIT_COUNT
	.align		4
        /*00f4*/ 	.byte	0x02, 0x4a
	.zero		1
	.zero		1


	//----- nvinfo : EIATTR_EXIT_INSTR_OFFSETS
	.align		4
        /*00f8*/ 	.byte	0x04, 0x1c
        /*00fa*/ 	.short	(.L_129 - .L_128)


	//   ....[0]....
.L_128:
        /*00fc*/ 	.word	0x000000c0


	//   ....[1]....
        /*0100*/ 	.word	0x00000130


	//   ....[2]....
        /*0104*/ 	.word	0x00000230


	//----- nvinfo : EIATTR_CBANK_PARAM_SIZE
	.align		4
.L_129:
        /*0108*/ 	.byte	0x03, 0x19
        /*010a*/ 	.short	0x0068


	//----- nvinfo : EIATTR_PARAM_CBANK
	.align		4
        /*010c*/ 	.byte	0x04, 0x0a
        /*010e*/ 	.short	(.L_131 - .L_130)
	.align		4
.L_130:
        /*0110*/ 	.word	index@(.nv.constant0._Z9ccc_loop2PKiS0_S0_PKdS2_S2_S2_S2_S2_PdS3_iiPi)
        /*0114*/ 	.short	0x0380
        /*0116*/ 	.short	0x0068


	//----- nvinfo : EIATTR_SW_WAR
	.align		4
.L_131:
        /*0118*/ 	.byte	0x04, 0x36
        /*011a*/ 	.short	(.L_133 - .L_132)
.L_132:
        /*011c*/ 	.word	0x00000008
.L_133:


//--------------------- .nv.info._Z11ccc_loop1_2PKdS0_S0_PdPKiiS3_S3_ii --------------------------
	.section	.nv.info._Z11ccc_loop1_2PKdS0_S0_PdPKiiS3_S3_ii,"",@"SHT_CUDA_INFO"
	.sectionflags	@""
	.align	4


	//----- nvinfo : EIATTR_CUDA_API_VERSION
	.align		4
        /*0000*/ 	.byte	0x04, 0x37
        /*0002*/ 	.short	(.L_135 - .L_134)
.L_134:
        /*0004*/ 	.word	0x00000082


	//----- nvinfo : EIATTR_KPARAM_INFO
	.align		4
.L_135:
        /*0008*/ 	.byte	0x04, 0x17
        /*000a*/ 	.short	(.L_137 - .L_136)
.L_136:
        /*000c*/ 	.word	0x00000000
        /*0010*/ 	.short	0x0009
        /*0012*/ 	.short	0x0044
        /*0014*/ 	.byte	0x00, 0xf0, 0x11, 0x00


	//----- nvinfo : EIATTR_KPARAM_INFO
	.align		4
.L_137:
        /*0018*/ 	.byte	0x04, 0x17
        /*001a*/ 	.short	(.L_139 - .L_138)
.L_138:
        /*001c*/ 	.word	0x00000000
        /*0020*/ 	.short	0x0008
        /*0022*/ 	.short	0x0040
        /*0024*/ 	.byte	0x00, 0xf0, 0x11, 0x00


	//----- nvinfo : EIATTR_KPARAM_INFO
	.align		4
.L_139:
        /*0028*/ 	.byte	0x04, 0x17
        /*002a*/ 	.short	(.L_141 - .L_140)
.L_140:
        /*002c*/ 	.word	0x00000000
        /*0030*/ 	.short	0x0007
        /*0032*/ 	.short	0x0038
        /*0034*/ 	.byte	0x00, 0xf5, 0x21, 0x00


	//----- nvinfo : EIATTR_KPARAM_INFO
	.align		4
.L_141:
        /*0038*/ 	.byte	0x04, 0x17
        /*003a*/ 	.short	(.L_143 - .L_142)
.L_142:
        /*003c*/ 	.word	0x00000000
        /*0040*/ 	.short	0x0006
        /*0042*/ 	.short	0x0030
        /*0044*/ 	.byte	0x00, 0xf5, 0x21, 0x00


	//----- nvinfo : EIATTR_KPARAM_INFO
	.align		4
.L_143:
        /*0048*/ 	.byte	0x04, 0x17
        /*004a*/ 	.short	(.L_145 - .L_144)
.L_144:
        /*004c*/ 	.word	0x00000000
        /*0050*/ 	.short	0x0005
        /*0052*/ 	.short	0x0028
        /*0054*/ 	.byte	0x00, 0xf0, 0x11, 0x00


	//----- nvinfo : EIATTR_KPARAM_INFO
	.align		4
.L_145:
        /*0058*/ 	.byte	0x04, 0x17
        /*005a*/ 	.short	(.L_147 - .L_146)
.L_146:
        /*005c*/ 	.word	0x00000000
        /*0060*/ 	.short	0x0004
        /*0062*/ 	.short	0x0020
        /*0064*/ 	.byte	0x00, 0xf5, 0x21, 0x00


	//----- nvinfo : EIATTR_KPARAM_INFO
	.align		4
.L_147:
        /*0068*/ 	.byte	0x04, 0x17
        /*006a*/ 	.short	(.L_149 - .L_148)
.L_148:
        /*006c*/ 	.word	0x00000000
        /*0070*/ 	.short	0x0003
        /*0072*/ 	.short	0x0018
        /*0074*/ 	.byte	0x00, 0xf5, 0x21, 0x00


	//----- nvinfo : EIATTR_KPARAM_INFO
	.align		4
.L_149:
        /*0078*/ 	.byte	0x04, 0x17
        /*007a*/ 	.short	(.L_151 - .L_150)
.L_150:
        /*007c*/ 	.word	0x00000000
        /*0080*/ 	.short	0x0002
        /*0082*/ 	.short	0x0010
        /*0084*/ 	.byte	0x00, 0xf5, 0x21, 0x00


	//----- nvinfo : EIATTR_KPARAM_INFO
	.align		4
.L_151:
        /*0088*/ 	.byte	0x04, 0x17
        /*008a*/ 	.short	(.L_153 - .L_152)
.L_152:
        /*008c*/ 	.word	0x00000000
        /*0090*/ 	.short	0x0001
        /*0092*/ 	.short	0x0008
        /*0094*/ 	.byte	0x00, 0xf5, 0x21, 0x00


	//----- nvinfo : EIATTR_KPARAM_INFO
	.align		4
.L_153:
        /*0098*/ 	.byte	0x04, 0x17
        /*009a*/ 	.short	(.L_155 - .L_154)
.L_154:
        /*009c*/ 	.word	0x00000000
        /*00a0*/ 	.short	0x0000
        /*00a2*/ 	.short	0x0000
        /*00a4*/ 	.byte	0x00, 0xf5, 0x21, 0x00


	//----- nvinfo : EIATTR_SPARSE_MMA_MASK
	.align		4
.L_155:
        /*00a8*/ 	.byte	0x03, 0x50
        /*00aa*/ 	.short	0x0000


	//----- nvinfo : EIATTR_MAXREG_COUNT
	.align		4
        /*00ac*/ 	.byte	0x03, 0x1b
        /*00ae*/ 	.short	0x00ff


	//----- nvinfo : EIATTR_MERCURY_ISA_VERSION
	.align		4
        /*00b0*/ 	.byte	0x03, 0x5f
        /*00b2*/ 	.short	0x0101


	//----- nvinfo : EIATTR_VRC_CTA_INIT_COUNT
	.align		4
        /*00b4*/ 	.byte	0x02, 0x4a
	.zero		1
	.zero		1


	//----- nvinfo : EIATTR_EXIT_INSTR_OFFSETS
	.align		4
        /*00b8*/ 	.byte	0x04, 0x1c
        /*00ba*/ 	.short	(.L_157 - .L_156)


	//   ....[0]....
.L_156:
        /*00bc*/ 	.word	0x00000070


	//   ....[1]....
        /*00c0*/ 	.word	0x00000c50


	//----- nvinfo : EIATTR_CRS_STACK_SIZE
	.align		4
.L_157:
        /*00c4*/ 	.byte	0x04, 0x1e
        /*00c6*/ 	.short	(.L_159 - .L_158)
.L_158:
        /*00c8*/ 	.word	0x00000000


	//----- nvinfo : EIATTR_CBANK_PARAM_SIZE
	.align		4
.L_159:
        /*00cc*/ 	.byte	0x03, 0x19
        /*00ce*/ 	.short	0x0048


	//----- nvinfo : EIATTR_PARAM_CBANK
	.align		4
        /*00d0*/ 	.byte	0x04, 0x0a
        /*00d2*/ 	.short	(.L_161 - .L_160)
	.align		4
.L_160:
        /*00d4*/ 	.word	index@(.nv.constant0._Z11ccc_loop1_2PKdS0_S0_PdPKiiS3_S3_ii)
        /*00d8*/ 	.short	0x0380
        /*00da*/ 	.short	0x0048


	//----- nvinfo : EIATTR_SW_WAR
	.align		4
.L_161:
        /*00dc*/ 	.byte	0x04, 0x36
        /*00de*/ 	.short	(.L_163 - .L_162)
.L_162:
        /*00e0*/ 	.word	0x00000008
.L_163:


//--------------------- .nv.info._Z9ccc_loop1PKiS0_PKdS2_S2_S2_PdiiPi --------------------------
	.section	.nv.info._Z9ccc_loop1PKiS0_PKdS2_S2_S2_PdiiPi,"",@"SHT_CUDA_INFO"
	.sectionflags	@""
	.align	4


	//----- nvinfo : EIATTR_CUDA_API_VERSION
	.align		4
        /*0000*/ 	.byte	0x04, 0x37
        /*0002*/ 	.short	(.L_165 - .L_164)
.L_164:
        /*0004*/ 	.word	0x00000082


	//----- nvinfo : EIATTR_KPARAM_INFO
	.align		4
.L_165:
        /*0008*/ 	.byte	0x04, 0x17
        /*000a*/ 	.short	(.L_167 - .L_166)
.L_166:
        /*000c*/ 	.word	0x00000000
        /*0010*/ 	.short	0x0009
        /*0012*/ 	.short	0x0040
        /*0014*/ 	.byte	0x00, 0xf5, 0x21, 0x00


	//----- nvinfo : EIATTR_KPARAM_INFO
	.align		4
.L_167:
        /*0018*/ 	.byte	0x04, 0x17
        /*001a*/ 	.short	(.L_169 - .L_168)
.L_168:
        /*001c*/ 	.word	0x00000000
        /*0020*/ 	.short	0x0008
        /*0022*/ 	.short	0x003c
        /*0024*/ 	.byte	0x00, 0xf0, 0x11, 0x00


	//----- nvinfo : EIATTR_KPARAM_INFO
	.align		4
.L_169:
        /*0028*/ 	.byte	0x04, 0x17
        /*002a*/ 	.short	(.L_171 - .L_170)
.L_170:
        /*002c*/ 	.word	0x00000000
        /*0030*/ 	.short	0x0007
        /*0032*/ 	.short	0x0038
        /*0034*/ 	.byte	0x00, 0xf0, 0x11, 0x00


	//----- nvinfo : EIATTR_KPARAM_INFO
	.align		4
.L_171:
        /*0038*/ 	.byte	0x04, 0x17
        /*003a*/ 	.short	(.L_173 - .L_172)
.L_172:
        /*003c*/ 	.word	0x00000000
        /*0040*/ 	.short	0x0006
        /*0042*/ 	.short	0x0030
        /*0044*/ 	.byte	0x00, 0xf5, 0x21, 0x00


	//----- nvinfo : EIATTR_KPARAM_INFO
	.align		4
.L_173:
        /*0048*/ 	.byte	0x04, 0x17
        /*004a*/ 	.short	(.L_175 - .L_174)
.L_174:
        /*004c*/ 	.word	0x00000000
        /*0050*/ 	.short	0x0005
        /*0052*/ 	.short	0x0028
        /*0054*/ 	.byte	0x00, 0xf5, 0x21, 0x00


	//----- nvinfo : EIATTR_KPARAM_INFO
	.align		4
.L_175:
        /*0058*/ 	.byte	0x04, 0x17
        /*005a*/ 	.short	(.L_177 - .L_176)
.L_176:
        /*005c*/ 	.word	0x00000000
        /*0060*/ 	.short	0x0004
        /*0062*/ 	.short	0x0020
        /*0064*/ 	.byte	0x00, 0xf5, 0x21, 0x00


	//----- nvinfo : EIATTR_KPARAM_INFO
	.align		4
.L_177:
        /*0068*/ 	.byte	0x04, 0x17
        /*006a*/ 	.short	(.L_179 - .L_178)
.L_178:
        /*006c*/ 	.word	0x00000000
        /*0070*/ 	.short	0x0003
        /*0072*/ 	.short	0x0018
        /*0074*/ 	.byte	0x00, 0xf5, 0x21, 0x00


	//----- nvinfo : EIATTR_KPARAM_INFO
	.align		4
.L_179:
        /*0078*/ 	.byte	0x04, 0x17
        /*007a*/ 	.short	(.L_181 - .L_180)
.L_180:
        /*007c*/ 	.word	0x00000000
        /*0080*/ 	.short	0x0002
        /*0082*/ 	.short	0x0010
        /*0084*/ 	.byte	0x00, 0xf5, 0x21, 0x00


	//----- nvinfo : EIATTR_KPARAM_INFO
	.align		4
.L_181:
        /*0088*/ 	.byte	0x04, 0x17
        /*008a*/ 	.short	(.L_183 - .L_182)
.L_182:
        /*008c*/ 	.word	0x00000000
        /*0090*/ 	.short	0x0001
        /*0092*/ 	.short	0x0008
        /*0094*/ 	.byte	0x00, 0xf5, 0x21, 0x00


	//----- nvinfo : EIATTR_KPARAM_INFO
	.align		4
.L_183:
        /*0098*/ 	.byte	0x04, 0x17
        /*009a*/ 	.short	(.L_185 - .L_184)
.L_184:
        /*009c*/ 	.word	0x00000000
        /*00a0*/ 	.short	0x0000
        /*00a2*/ 	.short	0x0000
        /*00a4*/ 	.byte	0x00, 0xf5, 0x21, 0x00


	//----- nvinfo : EIATTR_SPARSE_MMA_MASK
	.align		4
.L_185:
        /*00a8*/ 	.byte	0x03, 0x50
        /*00aa*/ 	.short	0x0000


	//----- nvinfo : EIATTR_MAXREG_COUNT
	.align		4
        /*00ac*/ 	.byte	0x03, 0x1b
        /*00ae*/ 	.short	0x00ff


	//----- nvinfo : EIATTR_MERCURY_ISA_VERSION
	.align		4
        /*00b0*/ 	.byte	0x03, 0x5f
        /*00b2*/ 	.short	0x0101


	//----- nvinfo : EIATTR_VRC_CTA_INIT_COUNT
	.align		4
        /*00b4*/ 	.byte	0x02, 0x4a
	.zero		1
	.zero		1


	//----- nvinfo : EIATTR_EXIT_INSTR_OFFSETS
	.align		4
        /*00b8*/ 	.byte	0x04, 0x1c
        /*00ba*/ 	.short	(.L_187 - .L_186)


	//   ....[0]....
.L_186:
        /*00bc*/ 	.word	0x000000c0


	//   ....[1]....
        /*00c0*/ 	.word	0x000002a0


	//----- nvinfo : EIATTR_CRS_STACK_SIZE
	.align		4
.L_187:
        /*00c4*/ 	.byte	0x04, 0x1e
        /*00c6*/ 	.short	(.L_189 - .L_188)
.L_188:
        /*00c8*/ 	.word	0x00000000


	//----- nvinfo : EIATTR_CBANK_PARAM_SIZE
	.align		4
.L_189:
        /*00cc*/ 	.byte	0x03, 0x19
        /*00ce*/ 	.short	0x0048


	//----- nvinfo : EIATTR_PARAM_CBANK
	.align		4
        /*00d0*/ 	.byte	0x04, 0x0a
        /*00d2*/ 	.short	(.L_191 - .L_190)
	.align		4
.L_190:
        /*00d4*/ 	.word	index@(.nv.constant0._Z9ccc_loop1PKiS0_PKdS2_S2_S2_PdiiPi)
        /*00d8*/ 	.short	0x0380
        /*00da*/ 	.short	0x0048


	//----- nvinfo : EIATTR_SW_WAR
	.align		4
.L_191:
        /*00dc*/ 	.byte	0x04, 0x36
        /*00de*/ 	.short	(.L_193 - .L_192)
.L_192:
        /*00e0*/ 	.word	0x00000008
.L_193:


//--------------------- .nv.callgraph             --------------------------
	.section	.nv.callgraph,"",@"SHT_CUDA_CALLGRAPH"
	.align	4
	.sectionentsize	8
	.align		4
        /*0000*/ 	.word	0x00000000
	.align		4
        /*0004*/ 	.word	0xffffffff
	.align		4
        /*0008*/ 	.word	0x00000000
	.align		4
        /*000c*/ 	.word	0xfffffffe
	.align		4
        /*0010*/ 	.word	0x00000000
	.align		4
        /*0014*/ 	.word	0xfffffffd
	.align		4
        /*0018*/ 	.word	0x00000000
	.align		4
        /*001c*/ 	.word	0xfffffffc


//--------------------- .text._Z9ccc_loop3PKiS0_S0_PKdS2_PdS3_S2_S2_iiPi --------------------------
	.section	.text._Z9ccc_loop3PKiS0_S0_PKdS2_PdS3_S2_S2_iiPi,"ax",@progbits
	.align	128
        .global         _Z9ccc_loop3PKiS0_S0_PKdS2_PdS3_S2_S2_iiPi
        .type           _Z9ccc_loop3PKiS0_S0_PKdS2_PdS3_S2_S2_iiPi,@function
        .size           _Z9ccc_loop3PKiS0_S0_PKdS2_PdS3_S2_S2_iiPi,(.L_x_201 - _Z9ccc_loop3PKiS0_S0_PKdS2_PdS3_S2_S2_iiPi)
        .other          _Z9ccc_loop3PKiS0_S0_PKdS2_PdS3_S2_S2_iiPi,@"STO_CUDA_ENTRY STV_DEFAULT"
_Z9ccc_loop3PKiS0_S0_PKdS2_PdS3_S2_S2_iiPi:
.text._Z9ccc_loop3PKiS0_S0_PKdS2_PdS3_S2_S2_iiPi:
[----:B------:R-:W-:Y:S01]  /*0000*/  LDC R1, c[0x0][0x37c] ;  /* 0x0000df00ff017b82 */ /* 0x000fe20000000800 */
[----:B------:R-:W0:Y:S07]  /*0010*/  S2R R34, SR_TID.Y ;  /* 0x0000000000227919 */ /* 0x000e2e0000002200 */
[----:B------:R-:W1:Y:S01]  /*0020*/  LDC R3, c[0x0][0x360] ;  /* 0x0000d800ff037b82 */ /* 0x000e620000000800 */
[----:B------:R-:W1:Y:S07]  /*0030*/  S2R R32, SR_TID.X ;  /* 0x0000000000207919 */ /* 0x000e6e0000002100 */
[----:B------:R-:W0:Y:S08]  /*0040*/  S2UR UR5, SR_CTAID.Y ;  /* 0x00000000000579c3 */ /* 0x000e300000002600 */
[----:B------:R-:W0:Y:S08]  /*0050*/  LDC R5, c[0x0][0x364] ;  /* 0x0000d900ff057b82 */ /* 0x000e300000000800 */
[----:B------:R-:W2:Y:S08]  /*0060*/  LDC.64 R42, c[0x0][0x3c8] ;  /* 0x0000f200ff2a7b82 */ /* 0x000eb00000000a00 */
[----:B------:R-:W1:Y:S01]  /*0070*/  S2UR UR4, SR_CTAID.X ;  /* 0x00000000000479c3 */ /* 0x000e620000002500 */
[----:B0-----:R-:W-:-:S02]  /*0080*/  IMAD R34, R5, UR5, R34 ;  /* 0x0000000505227c24 */ /* 0x001fc4000f8e0222 */
[----:B--2---:R-:W-:-:S05]  /*0090*/  VIADD R5, R43, 0xffffffff ;  /* 0xffffffff2b057836 */ /* 0x004fca0000000000 */
[----:B------:R-:W-:Y:S01]  /*00a0*/  ISETP.GE.AND P0, PT, R34, R5, PT ;  /* 0x000000052200720c */ /* 0x000fe20003f06270 */
[----:B-1----:R-:W-:Y:S02]  /*00b0*/  IMAD R32, R3, UR4, R32 ;  /* 0x0000000403207c24 */ /* 0x002fe4000f8e0220 */
[----:B------:R-:W-:-:S05]  /*00c0*/  VIADD R3, R42, 0xffffffff ;  /* 0xffffffff2a037836 */ /* 0x000fca0000000000 */
[----:B------:R-:W-:-:S04]  /*00d0*/  ISETP.GE.OR P0, PT, R32, R3, P0 ;  /* 0x000000032000720c */ /* 0x000fc80000706670 */
[----:B------:R-:W-:-:S04]  /*00e0*/  ISETP.LT.OR P0, PT, R32, 0x1, P0 ;  /* 0x000000012000780c */ /* 0x000fc80000701670 */
[----:B------:R-:W-:-:S13]  /*00f0*/  ISETP.EQ.OR P0, PT, R34, RZ, P0 ;  /* 0x000000ff2200720c */ /* 0x000fda0000702670 */
[----:B------:R-:W-:Y:S05]  /*0100*/  @P0 EXIT ;  /* 0x000000000000094d */ /* 0x000fea0003800000 */
[----:B------:R-:W0:Y:S01]  /*0110*/  LDC.64 R22, c[0x0][0x3c0] ;  /* 0x0000f000ff167b82 */ /* 0x000e220000000a00 */
[----:B------:R-:W-:Y:S01]  /*0120*/  IMAD R33, R34, R42, RZ ;  /* 0x0000002a22217224 */ /* 0x000fe200078e02ff */
[----:B------:R-:W1:Y:S03]  /*0130*/  LDCU.64 UR4, c[0x0][0x358] ;  /* 0x00006b00ff0477ac */ /* 0x000e660008000a00 */
[----:B------:R-:W-:Y:S02]  /*0140*/  IMAD.IADD R13, R33, 0x1, -R42 ;  /* 0x00000001210d7824 */ /* 0x000fe400078e0a2a */
[C---:B------:R-:W-:Y:S01]  /*0150*/  IMAD.IADD R12, R32.reuse, 0x1, R33 ;  /* 0x00000001200c7824 */ /* 0x040fe200078e0221 */
[----:B------:R-:W2:Y:S01]  /*0160*/  LDC.64 R8, c[0x0][0x3b8] ;  /* 0x0000ee00ff087b82 */ /* 0x000ea20000000a00 */
[----:B------:R-:W-:-:S04]  /*0170*/  IMAD.IADD R3, R32, 0x1, R13 ;  /* 0x0000000120037824 */ /* 0x000fc800078e020d */
[----:B------:R-:W-:-:S03]  /*0180*/  VIADD R35, R3, 0xffffffff ;  /* 0xffffffff03237836 */ /* 0x000fc60000000000 */
[----:B------:R-:W3:Y:S01]  /*0190*/  LDC.64 R4, c[0x0][0x380] ;  /* 0x0000e000ff047b82 */ /* 0x000ee20000000a00 */
[----:B0-----:R-:W-:-:S04]  /*01a0*/  IMAD.WIDE R30, R12, 0x8, R22 ;  /* 0x000000080c1e7825 */ /* 0x001fc800078e0216 */
[C---:B------:R-:W-:Y:S01]  /*01b0*/  IMAD.WIDE R22, R35.reuse, 0x8, R22 ;  /* 0x0000000823167825 */ /* 0x040fe200078e0216 */
[----:B-1----:R-:W4:Y:S03]  /*01c0*/  LDG.E.64.CONSTANT R6, desc[UR4][R30.64] ;  /* 0x000000041e067981 */ /* 0x002f26000c1e9b00 */
[--C-:B--2---:R-:W-:Y:S01]  /*01d0*/  IMAD.WIDE R54, R12, 0x8, R8.reuse ;  /* 0x000000080c367825 */ /* 0x104fe200078e0208 */
[----:B------:R-:W2:Y:S03]  /*01e0*/  LDG.E.64.CONSTANT R24, desc[UR4][R22.64] ;  /* 0x0000000416187981 */ /* 0x000ea6000c1e9b00 */
[----:B------:R-:W-:Y:S01]  /*01f0*/  IMAD.WIDE R8, R35, 0x8, R8 ;  /* 0x0000000823087825 */ /* 0x000fe200078e0208 */
[----:B------:R-:W5:Y:S03]  /*0200*/  LDG.E.64.CONSTANT R26, desc[UR4][R22.64+0x8] ;  /* 0x00000804161a7981 */ /* 0x000f66000c1e9b00 */
[C---:B------:R-:W-:Y:S01]  /*0210*/  IMAD.WIDE R60, R42.reuse, 0x8, R30 ;  /* 0x000000082a3c7825 */ /* 0x040fe200078e021e */
[----:B------:R-:W5:Y:S04]  /*0220*/  LDG.E.64.CONSTANT R50, desc[UR4][R8.64] ;  /* 0x0000000408327981 */ /* 0x000f68000c1e9b00 */
[----:B------:R-:W5:Y:S04]  /*0230*/  LDG.E.64.CONSTANT R48, desc[UR4][R8.64+0x8] ;  /* 0x0000080408307981 */ /* 0x000f68000c1e9b00 */
[----:B------:R3:W5:Y:S01]  /*0240*/  LDG.E.64.CONSTANT R28, desc[UR4][R8.64+0x10] ;  /* 0x00001004081c7981 */ /* 0x000762000c1e9b00 */
[----:B------:R-:W-:-:S03]  /*0250*/  IMAD.WIDE R58, R42, 0x8, R54 ;  /* 0x000000082a3a7825 */ /* 0x000fc600078e0236 */
[----:B------:R-:W5:Y:S04]  /*0260*/  LDG.E.64.CONSTANT R52, desc[UR4][R22.64+0x10] ;  /* 0x0000100416347981 */ /* 0x000f68000c1e9b00 */
[----:B------:R-:W5:Y:S01]  /*0270*/  LDG.E.64.CONSTANT R14, desc[UR4][R30.64+-0x8] ;  /* 0xfffff8041e0e7981 */ /* 0x000f62000c1e9b00 */
[----:B---3--:R-:W-:-:S03]  /*0280*/  IMAD.WIDE R8, R12, 0x4, R4 ;  /* 0x000000040c087825 */ /* 0x008fc600078e0204 */
[----:B------:R-:W3:Y:S04]  /*0290*/  LDG.E.64.CONSTANT R16, desc[UR4][R30.64+0x8] ;  /* 0x000008041e107981 */ /* 0x000ee8000c1e9b00 */
[----:B------:R-:W3:Y:S04]  /*02a0*/  LDG.E.64.CONSTANT R18, desc[UR4][R60.64+-0x8] ;  /* 0xfffff8043c127981 */ /* 0x000ee8000c1e9b00 */
[----:B------:R-:W3:Y:S04]  /*02b0*/  LDG.E.64.CONSTANT R20, desc[UR4][R60.64] ;  /* 0x000000043c147981 */ /* 0x000ee8000c1e9b00 */
[----:B------:R-:W3:Y:S04]  /*02c0*/  LDG.E.64.CONSTANT R22, desc[UR4][R60.64+0x8] ;  /* 0x000008043c167981 */ /* 0x000ee8000c1e9b00 */
[----:B------:R-:W3:Y:S04]  /*02d0*/  LDG.E.CONSTANT R2, desc[UR4][R8.64] ;  /* 0x0000000408027981 */ /* 0x000ee8000c1e9900 */
[----:B------:R-:W3:Y:S04]  /*02e0*/  LDG.E.64.CONSTANT R10, desc[UR4][R54.64] ;  /* 0x00000004360a7981 */ /* 0x000ee8000c1e9b00 */
[----:B------:R-:W3:Y:S04]  /*02f0*/  LDG.E.64.CONSTANT R36, desc[UR4][R54.64+-0x8] ;  /* 0xfffff80436247981 */ /* 0x000ee8000c1e9b00 */
[----:B------:R0:W3:Y:S04]  /*0300*/  LDG.E.64.CONSTANT R38, desc[UR4][R54.64+0x8] ;  /* 0x0000080436267981 */ /* 0x0000e8000c1e9b00 */
[----:B------:R-:W3:Y:S04]  /*0310*/  LDG.E.64.CONSTANT R40, desc[UR4][R58.64+-0x8] ;  /* 0xfffff8043a287981 */ /* 0x000ee8000c1e9b00 */
[----:B------:R-:W3:Y:S04]  /*0320*/  LDG.E.64.CONSTANT R44, desc[UR4][R58.64] ;  /* 0x000000043a2c7981 */ /* 0x000ee8000c1e9b00 */
[----:B------:R-:W3:Y:S01]  /*0330*/  LDG.E.64.CONSTANT R46, desc[UR4][R58.64+0x8] ;  /* 0x000008043a2e7981 */ /* 0x000ee2000c1e9b00 */
[----:B----4-:R-:W-:-:S02]  /*0340*/  DADD R56, R6, -R6 ;  /* 0x0000000006387229 */ /* 0x010fc40000000806 */
[C---:B--2---:R-:W-:Y:S02]  /*0350*/  DADD R24, R6.reuse, -R24 ;  /* 0x0000000006187229 */ /* 0x044fe40000000818 */
[----:B-----5:R-:W-:-:S04]  /*0360*/  DADD R26, R6, -R26 ;  /* 0x00000000061a7229 */ /* 0x020fc8000000081a */
[----:B0-----:R-:W-:-:S04]  /*0370*/  DMUL R54, R56, R56 ;  /* 0x0000003838367228 */ /* 0x001fc80000000000 */
[----:B------:R-:W-:Y:S02]  /*0380*/  DMUL R26, R26, R26 ;  /* 0x0000001a1a1a7228 */ /* 0x000fe40000000000 */
[C---:B------:R-:W-:Y:S02]  /*0390*/  DADD R52, R6.reuse, -R52 ;  /* 0x0000000006347229 */ /* 0x040fe40000000834 */
[C---:B------:R-:W-:Y:S02]  /*03a0*/  DADD R14, R6.reuse, -R14 ;  /* 0x00000000060e7229 */ /* 0x040fe4000000080e */
[C---:B---3--:R-:W-:Y:S02]  /*03b0*/  DADD R16, R6.reuse, -R16 ;  /* 0x0000000006107229 */ /* 0x048fe40000000810 */
[C---:B------:R-:W-:Y:S02]  /*03c0*/  DADD R18, R6.reuse, -R18 ;  /* 0x0000000006127229 */ /* 0x040fe40000000812 */
[----:B------:R-:W-:-:S02]  /*03d0*/  DADD R20, R6, -R20 ;  /* 0x0000000006147229 */ /* 0x000fc40000000814 */
[----:B------:R-:W-:Y:S01]  /*03e0*/  DADD R22, R6, -R22 ;  /* 0x0000000006167229 */ /* 0x000fe20000000816 */
[----:B------:R-:W-:Y:S01]  /*03f0*/  ISETP.GT.AND P0, PT, R2, RZ, PT ;  /* 0x000000ff0200720c */ /* 0x000fe20003f04270 */
[----:B------:R-:W-:Y:S02]  /*0400*/  DMUL R14, R14, R14 ;  /* 0x0000000e0e0e7228 */ /* 0x000fe40000000000 */
[C---:B------:R-:W-:Y:S02]  /*0410*/  DADD R56, R10.reuse, -R50 ;  /* 0x000000000a387229 */ /* 0x040fe40000000832 */
[C---:B------:R-:W-:Y:S02]  /*0420*/  DADD R50, R10.reuse, -R48 ;  /* 0x000000000a327229 */ /* 0x040fe40000000830 */
[C---:B------:R-:W-:Y:S02]  /*0430*/  DADD R48, R10.reuse, -R28 ;  /* 0x000000000a307229 */ /* 0x040fe4000000081c */
[----:B------:R-:W-:-:S02]  /*0440*/  DADD R30, R10, -R10 ;  /* 0x000000000a1e7229 */ /* 0x000fc4000000080a */
[----:B------:R-:W-:Y:S02]  /*0450*/  DMUL R28, R24, R24 ;  /* 0x00000018181c7228 */ /* 0x000fe40000000000 */
[C---:B------:R-:W-:Y:S02]  /*0460*/  DADD R36, R10.reuse, -R36 ;  /* 0x000000000a247229 */ /* 0x040fe40000000824 */
[----:B------:R-:W-:Y:S02]  /*0470*/  DADD R38, R10, -R38 ;  /* 0x000000000a267229 */ /* 0x000fe40000000826 */
[----:B------:R-:W-:Y:S02]  /*0480*/  DMUL R16, R16, R16 ;  /* 0x0000001010107228 */ /* 0x000fe40000000000 */
[C---:B------:R-:W-:Y:S02]  /*0490*/  DADD R40, R10.reuse, -R40 ;  /* 0x000000000a287229 */ /* 0x040fe40000000828 */
[----:B------:R-:W-:-:S02]  /*04a0*/  DADD R44, R10, -R44 ;  /* 0x000000000a2c7229 */ /* 0x000fc4000000082c */
[----:B------:R-:W-:Y:S02]  /*04b0*/  DADD R46, R10, -R46 ;  /* 0x000000000a2e7229 */ /* 0x000fe4000000082e */
[----:B------:R-:W-:Y:S02]  /*04c0*/  DMUL R24, R52, R52 ;  /* 0x0000003434187228 */ /* 0x000fe40000000000 */
[----:B------:R-:W-:Y:S02]  /*04d0*/  DMUL R18, R18, R18 ;  /* 0x0000001212127228 */ /* 0x000fe40000000000 */
[----:B------:R-:W-:Y:S02]  /*04e0*/  DMUL R6, R20, R20 ;  /* 0x0000001414067228 */ /* 0x000fe40000000000 */
[----:B------:R-:W-:Y:S02]  /*04f0*/  DMUL R10, R22, R22 ;  /* 0x00000016160a7228 */ /* 0x000fe40000000000 */
[----:B------:R-:W-:-:S02]  /*0500*/  DFMA R22, R36, R36, R14 ;  /* 0x000000242416722b */ /* 0x000fc4000000000e */
[----:B------:R-:W-:Y:S02]  /*0510*/  DFMA R20, R38, R38, R16 ;  /* 0x000000262614722b */ /* 0x000fe40000000010 */
[----:B------:R-:W-:Y:S02]  /*0520*/  DFMA R30, R30, R30, R54 ;  /* 0x0000001e1e1e722b */ /* 0x000fe40000000036 */
[----:B------:R-:W-:Y:S02]  /*0530*/  DFMA R28, R56, R56, R28 ;  /* 0x00000038381c722b */ /* 0x000fe4000000001c */
[----:B------:R-:W-:Y:S02]  /*0540*/  DFMA R26, R50, R50, R26 ;  /* 0x00000032321a722b */ /* 0x000fe4000000001a */
[----:B------:R-:W-:Y:S02]  /*0550*/  DFMA R24, R48, R48, R24 ;  /* 0x000000303018722b */ /* 0x000fe40000000018 */
[----:B------:R-:W-:-:S02]  /*0560*/  DFMA R18, R40, R40, R18 ;  /* 0x000000282812722b */ /* 0x000fc40000000012 */
[----:B------:R-:W-:Y:S02]  /*0570*/  DFMA R16, R44, R44, R6 ;  /* 0x0000002c2c10722b */ /* 0x000fe40000000006 */
[----:B------:R-:W-:Y:S01]  /*0580*/  DFMA R14, R46, R46, R10 ;  /* 0x0000002e2e0e722b */ /* 0x000fe2000000000a */
[----:B------:R-:W-:Y:S10]  /*0590*/  @P0 BRA `(.L_x_0) ;  /* 0x00000028009c0947 */ /* 0x000ff40003800000 */
[----:B------:R-:W0:Y:S01]  /*05a0*/  LDC.64 R40, c[0x0][0x3d0] ;  /* 0x0000f400ff287b82 */ /* 0x000e220000000a00 */
[C---:B------:R-:W-:Y:S02]  /*05b0*/  IADD3 R7, PT, PT, -R2.reuse, RZ, RZ ;  /* 0x000000ff02077210 */ /* 0x040fe40007ffe1ff */
[----:B------:R-:W-:-:S03]  /*05c0*/  IADD3 R11, PT, PT, -R2, 0x1, RZ ;  /* 0x00000001020b7810 */ /* 0x000fc60007ffe1ff */
[----:B0-----:R-:W-:-:S04]  /*05d0*/  IMAD.WIDE.U32 R6, R7, 0x4, R40 ;  /* 0x0000000407067825 */ /* 0x001fc800078e0028 */
[----:B------:R-:W-:Y:S01]  /*05e0*/  IMAD.WIDE R10, R11, 0x4, R40 ;  /* 0x000000040b0a7825 */ /* 0x000fe200078e0228 */
[----:B------:R-:W2:Y:S04]  /*05f0*/  LDG.E.CONSTANT R0, desc[UR4][R6.64] ;  /* 0x0000000406007981 */ /* 0x000ea8000c1e9900 */
[----:B------:R-:W2:Y:S02]  /*0600*/  LDG.E.CONSTANT R3, desc[UR4][R10.64] ;  /* 0x000000040a037981 */ /* 0x000ea4000c1e9900 */
[----:B--2---:R-:W-:-:S13]  /*0610*/  ISETP.GE.AND P0, PT, R0, R3, PT ;  /* 0x000000030000720c */ /* 0x004fda0003f06270 */
[----:B------:R-:W-:Y:S05]  /*0620*/  @P0 EXIT ;  /* 0x000000000000094d */ /* 0x000fea0003800000 */
[----:B------:R-:W-:Y:S01]  /*0630*/  IADD3 R46, P0, PT, R8, -0x4, RZ ;  /* 0xfffffffc082e7810 */ /* 0x000fe20007f1e0ff */
[----:B------:R-:W-:Y:S01]  /*0640*/  IMAD.WIDE R44, R35, 0x4, R4 ;  /* 0x00000004232c7825 */ /* 0x000fe200078e0204 */
[----:B------:R0:W5:Y:S01]  /*0650*/  LDG.E.CONSTANT R7, desc[UR4][R8.64+-0x4] ;  /* 0xfffffc0408077981 */ /* 0x000162000c1e9900 */
[----:B------:R-:W1:Y:S01]  /*0660*/  LDC.64 R32, c[0x0][0x398] ;  /* 0x0000e600ff207b82 */ /* 0x000e620000000a00 */
[----:B------:R-:W-:Y:S02]  /*0670*/  IADD3.X R47, PT, PT, R9, -0x1, RZ, P0, !PT ;  /* 0xffffffff092f7810 */ /* 0x000fe400007fe4ff */
[----:B------:R-:W2:Y:S01]  /*0680*/  LDG.E.CONSTANT R4, desc[UR4][R44.64] ;  /* 0x000000042c047981 */ /* 0x000ea2000c1e9900 */
[----:B------:R-:W-:-:S03]  /*0690*/  IMAD.WIDE R46, R42, 0x4, R46 ;  /* 0x000000042a2e7825 */ /* 0x000fc600078e022e */
[----:B------:R0:W5:Y:S04]  /*06a0*/  LDG.E.CONSTANT R58, desc[UR4][R8.64+0x4] ;  /* 0x00000404083a7981 */ /* 0x000168000c1e9900 */
[----:B------:R-:W3:Y:S04]  /*06b0*/  LDG.E.CONSTANT R5, desc[UR4][R46.64] ;  /* 0x000000042e057981 */ /* 0x000ee8000c1e9900 */
[----:B------:R-:W4:Y:S04]  /*06c0*/  LDG.E.CONSTANT R6, desc[UR4][R46.64+0x4] ;  /* 0x000004042e067981 */ /* 0x000f28000c1e9900 */
[----:B------:R0:W5:Y:S04]  /*06d0*/  LDG.E.CONSTANT R13, desc[UR4][R44.64+0x4] ;  /* 0x000004042c0d7981 */ /* 0x000168000c1e9900 */
[----:B------:R0:W5:Y:S04]  /*06e0*/  LDG.E.CONSTANT R12, desc[UR4][R44.64+0x8] ;  /* 0x000008042c0c7981 */ /* 0x000168000c1e9900 */
[----:B------:R0:W5:Y:S01]  /*06f0*/  LDG.E.CONSTANT R11, desc[UR4][R46.64+0x8] ;  /* 0x000008042e0b7981 */ /* 0x000162000c1e9900 */
[----:B-1----:R-:W-:-:S04]  /*0700*/  IMAD.WIDE R32, R35, 0x8, R32 ;  /* 0x0000000823207825 */ /* 0x002fc800078e0220 */
[----:B------:R-:W-:-:S04]  /*0710*/  IMAD.WIDE R34, R42, 0x8, R32 ;  /* 0x000000082a227825 */ /* 0x000fc800078e0220 */
[----:B------:R-:W-:Y:S02]  /*0720*/  IMAD.MOV.U32 R10, RZ, RZ, R0 ;  /* 0x000000ffff0a7224 */ /* 0x000fe400078e0000 */
[----:B--2---:R-:W-:-:S04]  /*0730*/  IMAD.MOV R37, RZ, RZ, -R4 ;  /* 0x000000ffff257224 */ /* 0x004fc800078e0a04 */
[----:B------:R-:W-:-:S04]  /*0740*/  IMAD.WIDE R36, R37, 0x4, R40 ;  /* 0x0000000425247825 */ /* 0x000fc800078e0228 */
[----:B---3--:R-:W-:Y:S02]  /*0750*/  IMAD.MOV R39, RZ, RZ, -R5 ;  /* 0x000000ffff277224 */ /* 0x008fe400078e0a05 */
[----:B----4-:R-:W-:Y:S02]  /*0760*/  IMAD.MOV R43, RZ, RZ, -R6 ;  /* 0x000000ffff2b7224 */ /* 0x010fe400078e0a06 */
[----:B------:R-:W-:-:S04]  /*0770*/  IMAD.WIDE R38, R39, 0x4, R40 ;  /* 0x0000000427267825 */ /* 0x000fc800078e0228 */
[----:B------:R-:W-:-:S04]  /*0780*/  IMAD.WIDE R40, R43, 0x4, R40 ;  /* 0x000000042b287825 */ /* 0x000fc800078e0228 */
[----:B0-----:R-:W-:-:S07]  /*0790*/  IMAD.WIDE R42, R42, 0x8, R34 ;  /* 0x000000082a2a7825 */ /* 0x001fce00078e0222 */
.L_x_81:
[----:B------:R-:W0:Y:S02]  /*07a0*/  LDC.64 R46, c[0x0][0x390] ;  /* 0x0000e400ff2e7b82 */ /* 0x000e240000000a00 */
[----:B0-----:R-:W-:-:S06]  /*07b0*/  IMAD.WIDE R8, R10, 0x4, R46 ;  /* 0x000000040a087825 */ /* 0x001fcc00078e022e */
[----:B-----5:R0:W5:Y:S01]  /*07c0*/  LDG.E.CONSTANT R9, desc[UR4][R8.64] ;  /* 0x0000000408097981 */ /* 0x020162000c1e9900 */
[----:B------:R-:W-:Y:S01]  /*07d0*/  ISETP.GT.AND P0, PT, R4, RZ, PT ;  /* 0x000000ff0400720c */ /* 0x000fe20003f04270 */
[----:B------:R-:W-:Y:S01]  /*07e0*/  BSSY.RECONVERGENT B1, `(.L_x_1) ;  /* 0x0000049000017945 */ /* 0x000fe20003800200 */
[----:B------:R-:W-:-:S11]  /*07f0*/  CS2R R44, SRZ ;  /* 0x00000000002c7805 */ /* 0x000fd6000001ff00 */
[----:B0-----:R-:W-:Y:S05]  /*0800*/  @P0 BRA `(.L_x_2) ;  /* 0x0000000000ac0947 */ /* 0x001fea0003800000 */
[----:B------:R-:W2:Y:S04]  /*0810*/  LDG.E.CONSTANT R0, desc[UR4][R36.64] ;  /* 0x0000000424007981 */ /* 0x000ea8000c1e9900 */
[----:B------:R-:W2:Y:S01]  /*0820*/  LDG.E.CONSTANT R49, desc[UR4][R36.64+0x4] ;  /* 0x0000040424317981 */ /* 0x000ea2000c1e9900 */
[----:B------:R-:W-:Y:S01]  /*0830*/  IMAD.MOV.U32 R8, RZ, RZ, RZ ;  /* 0x000000ffff087224 */ /* 0x000fe200078e00ff */
[----:B--2---:R-:W-:-:S13]  /*0840*/  ISETP.GE.AND P0, PT, R0, R49, PT ;  /* 0x000000310000720c */ /* 0x004fda0003f06270 */
[----:B------:R-:W-:Y:S05]  /*0850*/  @P0 BRA `(.L_x_3) ;  /* 0x0000000400040947 */ /* 0x000fea0003800000 */
[----:B------:R-:W-:-:S06]  /*0860*/  IMAD.WIDE R46, R0, 0x4, R46 ;  /* 0x00000004002e7825 */ /* 0x000fcc00078e022e */
[----:B------:R-:W2:Y:S02]  /*0870*/  LDG.E.CONSTANT R46, desc[UR4][R46.64] ;  /* 0x000000042e2e7981 */ /* 0x000ea4000c1e9900 */
[----:B--2--5:R-:W-:-:S13]  /*0880*/  ISETP.NE.AND P0, PT, R46, R9, PT ;  /* 0x000000092e00720c */ /* 0x024fda0003f05270 */
[----:B------:R-:W-:Y:S05]  /*0890*/  @!P0 BRA `(.L_x_4) ;  /* 0x0000000000208947 */ /* 0x000fea0003800000 */
.L_x_5:
[----:B------:R-:W-:-:S05]  /*08a0*/  VIADD R0, R0, 0x1 ;  /* 0x0000000100007836 */ /* 0x000fca0000000000 */
[----:B------:R-:W-:-:S13]  /*08b0*/  ISETP.GE.AND P0, PT, R0, R49, PT ;  /* 0x000000310000720c */ /* 0x000fda0003f06270 */
[----:B------:R-:W-:Y:S05]  /*08c0*/  @P0 BRA `(.L_x_3) ;  /* 0x0000000000e80947 */ /* 0x000fea0003800000 */
[----:B------:R-:W0:Y:S02]  /*08d0*/  LDC.64 R46, c[0x0][0x390] ;  /* 0x0000e400ff2e7b82 */ /* 0x000e240000000a00 */
[----:B0-----:R-:W-:-:S06]  /*08e0*/  IMAD.WIDE R46, R0, 0x4, R46 ;  /* 0x00000004002e7825 */ /* 0x001fcc00078e022e */
[----:B------:R-:W2:Y:S02]  /*08f0*/  LDG.E.CONSTANT R46, desc[UR4][R46.64] ;  /* 0x000000042e2e7981 */ /* 0x000ea4000c1e9900 */
[----:B--2---:R-:W-:-:S13]  /*0900*/  ISETP.NE.AND P0, PT, R46, R9, PT ;  /* 0x000000092e00720c */ /* 0x004fda0003f05270 */
[----:B------:R-:W-:Y:S05]  /*0910*/  @P0 BRA `(.L_x_5) ;  /* 0xfffffffc00e00947 */ /* 0x000fea000383ffff */
.L_x_4:
[----:B------:R-:W0:Y:S02]  /*0920*/  LDC.64 R50, c[0x0][0x3a0] ;  /* 0x0000e800ff327b82 */ /* 0x000e240000000a00 */
[----:B0-----:R-:W-:-:S06]  /*0930*/  IMAD.WIDE R50, R0, 0x8, R50 ;  /* 0x0000000800327825 */ /* 0x001fcc00078e0232 */
[----:B------:R-:W2:Y:S01]  /*0940*/  LDG.E.64.CONSTANT R50, desc[UR4][R50.64] ;  /* 0x0000000432327981 */ /* 0x000ea2000c1e9b00 */
[----:B------:R-:W0:Y:S01]  /*0950*/  MUFU.RCP64H R45, R29 ;  /* 0x0000001d002d7308 */ /* 0x000e220000001800 */
[----:B------:R-:W-:Y:S01]  /*0960*/  MOV R44, 0x1 ;  /* 0x00000001002c7802 */ /* 0x000fe20000000f00 */
[----:B------:R-:W-:Y:S05]  /*0970*/  BSSY.RECONVERGENT B2, `(.L_x_6) ;  /* 0x0000011000027945 */ /* 0x000fea0003800200 */
[----:B0-----:R-:W-:-:S08]  /*0980*/  DFMA R46, -R28, R44, 1 ;  /* 0x3ff000001c2e742b */ /* 0x001fd0000000012c */
[----:B------:R-:W-:-:S08]  /*0990*/  DFMA R46, R46, R46, R46 ;  /* 0x0000002e2e2e722b */ /* 0x000fd0000000002e */
[----:B------:R-:W-:-:S08]  /*09a0*/  DFMA R46, R44, R46, R44 ;  /* 0x0000002e2c2e722b */ /* 0x000fd0000000002c */
[----:B------:R-:W-:-:S08]  /*09b0*/  DFMA R44, -R28, R46, 1 ;  /* 0x3ff000001c2c742b */ /* 0x000fd0000000012e */
[----:B------:R-:W-:-:S08]  /*09c0*/  DFMA R44, R46, R44, R46 ;  /* 0x0000002c2e2c722b */ /* 0x000fd0000000002e */
[----:B--2---:R-:W-:Y:S01]  /*09d0*/  DMUL R56, R50, R44 ;  /* 0x0000002c32387228 */ /* 0x004fe20000000000 */
[----:B------:R-:W-:-:S07]  /*09e0*/  FSETP.GEU.AND P1, PT, |R51|, 6.5827683646048100446e-37, PT ;  /* 0x036000003300780b */ /* 0x000fce0003f2e200 */
[----:B------:R-:W-:-:S08]  /*09f0*/  DFMA R46, -R28, R56, R50 ;  /* 0x000000381c2e722b */ /* 0x000fd00000000132 */
[----:B------:R-:W-:-:S10]  /*0a00*/  DFMA R56, R44, R46, R56 ;  /* 0x0000002e2c38722b */ /* 0x000fd40000000038 */
[----:B------:R-:W-:-:S05]  /*0a10*/  FFMA R0, RZ, R29, R57 ;  /* 0x0000001dff007223 */ /* 0x000fca0000000039 */
[----:B------:R-:W-:-:S13]  /*0a20*/  FSETP.GT.AND P0, PT, |R0|, 1.469367938527859385e-39, PT ;  /* 0x001000000000780b */ /* 0x000fda0003f04200 */
[----:B------:R-:W-:Y:S05]  /*0a30*/  @P0 BRA P1, `(.L_x_7) ;  /* 0x0000000000100947 */ /* 0x000fea0000800000 */
[----:B------:R-:W-:Y:S01]  /*0a40*/  IMAD.MOV.U32 R48, RZ, RZ, R28 ;  /* 0x000000ffff307224 */ /* 0x000fe200078e001c */
[----:B------:R-:W-:Y:S01]  /*0a50*/  MOV R0, 0xa80 ;  /* 0x00000a8000007802 */ /* 0x000fe20000000f00 */
[----:B------:R-:W-:-:S07]  /*0a60*/  IMAD.MOV.U32 R49, RZ, RZ, R29 ;  /* 0x000000ffff317224 */ /* 0x000fce00078e001d */
[----:B------:R-:W-:Y:S05]  /*0a70*/  CALL.REL.NOINC `($__internal_0_$__cuda_sm20_div_rn_f64_full) ;  /* 0x0000005000d07944 */ /* 0x000fea0003c00000 */
.L_x_7:
[----:B------:R-:W-:Y:S05]  /*0a80*/  BSYNC.RECONVERGENT B2 ;  /* 0x0000000000027941 */ /* 0x000fea0003800200 */
.L_x_6:
[----:B------:R-:W-:Y:S01]  /*0a90*/  DADD R44, RZ, R56 ;  /* 0x00000000ff2c7229 */ /* 0x000fe20000000038 */
[----:B------:R-:W-:Y:S01]  /*0aa0*/  IMAD.MOV.U32 R8, RZ, RZ, 0x1 ;  /* 0x00000001ff087424 */ /* 0x000fe200078e00ff */
[----:B------:R-:W-:Y:S09]  /*0ab0*/  BRA `(.L_x_3) ;  /* 0x00000000006c7947 */ /* 0x000ff20003800000 */
.L_x_2:
[----:B------:R-:W-:Y:S02]  /*0ac0*/  VIADD R0, R4, 0xffffffff ;  /* 0xffffffff04007836 */ /* 0x000fe40000000000 */
[----:B------:R-:W-:-:S03]  /*0ad0*/  IMAD.MOV.U32 R8, RZ, RZ, RZ ;  /* 0x000000ffff087224 */ /* 0x000fc600078e00ff */
[----:B-----5:R-:W-:-:S13]  /*0ae0*/  ISETP.NE.AND P0, PT, R9, R0, PT ;  /* 0x000000000900720c */ /* 0x020fda0003f05270 */
[----:B------:R-:W-:Y:S05]  /*0af0*/  @P0 BRA `(.L_x_3) ;  /* 0x00000000005c0947 */ /* 0x000fea0003800000 */
[----:B------:R-:W2:Y:S01]  /*0b00*/  LDG.E.64.CONSTANT R50, desc[UR4][R32.64] ;  /* 0x0000000420327981 */ /* 0x000ea2000c1e9b00 */
[----:B------:R-:W0:Y:S01]  /*0b10*/  MUFU.RCP64H R45, R29 ;  /* 0x0000001d002d7308 */ /* 0x000e220000001800 */
[----:B------:R-:W-:Y:S01]  /*0b20*/  IMAD.MOV.U32 R44, RZ, RZ, 0x1 ;  /* 0x00000001ff2c7424 */ /* 0x000fe200078e00ff */
        /* <DEDUP_REMOVED lines=13> */
[----:B------:R-:W-:Y:S01]  /*0c00*/  MOV R48, R28 ;  /* 0x0000001c00307202 */ /* 0x000fe20000000f00 */
[----:B------:R-:W-:Y:S01]  /*0c10*/  IMAD.MOV.U32 R49, RZ, RZ, R29 ;  /* 0x000000ffff317224 */ /* 0x000fe200078e001d */
[----:B------:R-:W-:-:S07]  /*0c20*/  MOV R0, 0xc40 ;  /* 0x00000c4000007802 */ /* 0x000fce0000000f00 */
[----:B------:R-:W-:Y:S05]  /*0c30*/  CALL.REL.NOINC `($__internal_0_$__cuda_sm20_div_rn_f64_full) ;  /* 0x0000005000607944 */ /* 0x000fea0003c00000 */
.L_x_9:
[----:B------:R-:W-:Y:S05]  /*0c40*/  BSYNC.RECONVERGENT B2 ;  /* 0x0000000000027941 */ /* 0x000fea0003800200 */
.L_x_8:
[----:B------:R-:W-:Y:S01]  /*0c50*/  DADD R44, RZ, R56 ;  /* 0x00000000ff2c7229 */ /* 0x000fe20000000038 */
[----:B------:R-:W-:-:S10]  /*0c60*/  IMAD.MOV.U32 R8, RZ, RZ, 0x1 ;  /* 0x00000001ff087424 */ /* 0x000fd400078e00ff */
.L_x_3:
[----:B------:R-:W-:Y:S05]  /*0c70*/  BSYNC.RECONVERGENT B1 ;  /* 0x0000000000017941 */ /* 0x000fea0003800200 */
.L_x_1:
[----:B------:R-:W-:Y:S01]  /*0c80*/  ISETP.GE.AND P0, PT, R13, 0x1, PT ;  /* 0x000000010d00780c */ /* 0x000fe20003f06270 */
[----:B------:R-:W-:-:S12]  /*0c90*/  BSSY.RECONVERGENT B1, `(.L_x_10) ;  /* 0x0000046000017945 */ /* 0x000fd80003800200 */
[----:B------:R-:W-:Y:S05]  /*0ca0*/  @!P0 BRA `(.L_x_11) ;  /* 0x00000000006c8947 */ /* 0x000fea0003800000 */
[----:B------:R-:W-:-:S05]  /*0cb0*/  VIADD R0, R13, 0xffffffff ;  /* 0xffffffff0d007836 */ /* 0x000fca0000000000 */
        /* <DEDUP_REMOVED lines=22> */
.L_x_14:
[----:B------:R-:W-:Y:S05]  /*0e20*/  BSYNC.RECONVERGENT B2 ;  /* 0x0000000000027941 */ /* 0x000fea0003800200 */
.L_x_13:
[----:B------:R-:W-:Y:S01]  /*0e30*/  DADD R44, R44, R56 ;  /* 0x000000002c2c7229 */ /* 0x000fe20000000038 */
[----:B------:R-:W-:Y:S01]  /*0e40*/  IADD3 R8, PT, PT, R8, 0x1, RZ ;  /* 0x0000000108087810 */ /* 0x000fe20007ffe0ff */
[----:B------:R-:W-:Y:S09]  /*0e50*/  BRA `(.L_x_12) ;  /* 0x0000000000a47947 */ /* 0x000ff20003800000 */
.L_x_11:
[----:B------:R-:W0:Y:S01]  /*0e60*/  LDC.64 R46, c[0x0][0x3d0] ;  /* 0x0000f400ff2e7b82 */ /* 0x000e220000000a00 */
[----:B------:R-:W-:-:S04]  /*0e70*/  IMAD.MOV R49, RZ, RZ, -R13 ;  /* 0x000000ffff317224 */ /* 0x000fc800078e0a0d */
[----:B0-----:R-:W-:-:S05]  /*0e80*/  IMAD.WIDE R46, R49, 0x4, R46 ;  /* 0x00000004312e7825 */ /* 0x001fca00078e022e */
[----:B------:R-:W2:Y:S04]  /*0e90*/  LDG.E.CONSTANT R0, desc[UR4][R46.64] ;  /* 0x000000042e007981 */ /* 0x000ea8000c1e9900 */
[----:B------:R-:W2:Y:S02]  /*0ea0*/  LDG.E.CONSTANT R49, desc[UR4][R46.64+0x4] ;  /* 0x000004042e317981 */ /* 0x000ea4000c1e9900 */
[----:B--2---:R-:W-:-:S13]  /*0eb0*/  ISETP.GE.AND P0, PT, R0, R49, PT ;  /* 0x000000310000720c */ /* 0x004fda0003f06270 */
[----:B------:R-:W-:Y:S05]  /*0ec0*/  @P0 BRA `(.L_x_12) ;  /* 0x0000000000880947 */ /* 0x000fea0003800000 */
.L_x_16:
[----:B------:R-:W0:Y:S02]  /*0ed0*/  LDC.64 R46, c[0x0][0x390] ;  /* 0x0000e400ff2e7b82 */ /* 0x000e240000000a00 */
[----:B0-----:R-:W-:-:S06]  /*0ee0*/  IMAD.WIDE R46, R0, 0x4, R46 ;  /* 0x00000004002e7825 */ /* 0x001fcc00078e022e */
[----:B------:R-:W2:Y:S02]  /*0ef0*/  LDG.E.CONSTANT R46, desc[UR4][R46.64] ;  /* 0x000000042e2e7981 */ /* 0x000ea4000c1e9900 */
[----:B--2--5:R-:W-:-:S13]  /*0f00*/  ISETP.NE.AND P0, PT, R46, R9, PT ;  /* 0x000000092e00720c */ /* 0x024fda0003f05270 */
[----:B------:R-:W-:Y:S05]  /*0f10*/  @!P0 BRA `(.L_x_15) ;  /* 0x0000000000108947 */ /* 0x000fea0003800000 */
[----:B------:R-:W-:-:S05]  /*0f20*/  VIADD R0, R0, 0x1 ;  /* 0x0000000100007836 */ /* 0x000fca0000000000 */
[----:B------:R-:W-:-:S13]  /*0f30*/  ISETP.GE.AND P0, PT, R0, R49, PT ;  /* 0x000000310000720c */ /* 0x000fda0003f06270 */
[----:B------:R-:W-:Y:S05]  /*0f40*/  @!P0 BRA `(.L_x_16) ;  /* 0xfffffffc00e08947 */ /* 0x000fea000383ffff */
[----:B------:R-:W-:Y:S05]  /*0f50*/  BRA `(.L_x_12) ;  /* 0x0000000000647947 */ /* 0x000fea0003800000 */
.L_x_15:
[----:B------:R-:W0:Y:S02]  /*0f60*/  LDC.64 R50, c[0x0][0x3a0] ;  /* 0x0000e800ff327b82 */ /* 0x000e240000000a00 */
[----:B0-----:R-:W-:-:S06]  /*0f70*/  IMAD.WIDE R50, R0, 0x8, R50 ;  /* 0x0000000800327825 */ /* 0x001fcc00078e0232 */
        /* <DEDUP_REMOVED lines=20> */
.L_x_18:
[----:B------:R-:W-:Y:S05]  /*10c0*/  BSYNC.RECONVERGENT B2 ;  /* 0x0000000000027941 */ /* 0x000fea0003800200 */
.L_x_17:
[----:B------:R-:W-:Y:S01]  /*10d0*/  DADD R44, R44, R56 ;  /* 0x000000002c2c7229 */ /* 0x000fe20000000038 */
[----:B------:R-:W-:-:S10]  /*10e0*/  VIADD R8, R8, 0x1 ;  /* 0x0000000108087836 */ /* 0x000fd40000000000 */
.L_x_12:
[----:B------:R-:W-:Y:S05]  /*10f0*/  BSYNC.RECONVERGENT B1 ;  /* 0x0000000000017941 */ /* 0x000fea0003800200 */
.L_x_10:
[----:B------:R-:W-:Y:S01]  /*1100*/  ISETP.GE.AND P0, PT, R12, 0x1, PT ;  /* 0x000000010c00780c */ /* 0x000fe20003f06270 */
[----:B------:R-:W-:-:S12]  /*1110*/  BSSY.RECONVERGENT B1, `(.L_x_19) ;  /* 0x0000046000017945 */ /* 0x000fd80003800200 */
[----:B------:R-:W-:Y:S05]  /*1120*/  @!P0 BRA `(.L_x_20) ;  /* 0x00000000006c8947 */ /* 0x000fea0003800000 */
[----:B------:R-:W-:-:S04]  /*1130*/  IADD3 R0, PT, PT, R12, -0x1, RZ ;  /* 0xffffffff0c007810 */ /* 0x000fc80007ffe0ff */
        /* <DEDUP_REMOVED lines=22> */
.L_x_23:
[----:B------:R-:W-:Y:S05]  /*12a0*/  BSYNC.RECONVERGENT B2 ;  /* 0x0000000000027941 */ /* 0x000fea0003800200 */
.L_x_22:
[----:B------:R-:W-:Y:S01]  /*12b0*/  DADD R44, R44, R56 ;  /* 0x000000002c2c7229 */ /* 0x000fe20000000038 */
[----:B------:R-:W-:Y:S01]  /*12c0*/  VIADD R8, R8, 0x1 ;  /* 0x0000000108087836 */ /* 0x000fe20000000000 */
[----:B------:R-:W-:Y:S09]  /*12d0*/  BRA `(.L_x_21) ;  /* 0x0000000000a47947 */ /* 0x000ff20003800000 */
.L_x_20:
[----:B------:R-:W0:Y:S01]  /*12e0*/  LDC.64 R46, c[0x0][0x3d0] ;  /* 0x0000f400ff2e7b82 */ /* 0x000e220000000a00 */
[----:B------:R-:W-:-:S04]  /*12f0*/  IMAD.MOV R49, RZ, RZ, -R12 ;  /* 0x000000ffff317224 */ /* 0x000fc800078e0a0c */
[----:B0-----:R-:W-:-:S05]  /*1300*/  IMAD.WIDE R46, R49, 0x4, R46 ;  /* 0x00000004312e7825 */ /* 0x001fca00078e022e */
[----:B------:R-:W2:Y:S04]  /*1310*/  LDG.E.CONSTANT R0, desc[UR4][R46.64] ;  /* 0x000000042e007981 */ /* 0x000ea8000c1e9900 */
[----:B------:R-:W2:Y:S02]  /*1320*/  LDG.E.CONSTANT R49, desc[UR4][R46.64+0x4] ;  /* 0x000004042e317981 */ /* 0x000ea4000c1e9900 */
[----:B--2---:R-:W-:-:S13]  /*1330*/  ISETP.GE.AND P0, PT, R0, R49, PT ;  /* 0x000000310000720c */ /* 0x004fda0003f06270 */
[----:B------:R-:W-:Y:S05]  /*1340*/  @P0 BRA `(.L_x_21) ;  /* 0x0000000000880947 */ /* 0x000fea0003800000 */
.L_x_25:
        /* <DEDUP_REMOVED lines=9> */
.L_x_24:
        /* <DEDUP_REMOVED lines=22> */
.L_x_27:
[----:B------:R-:W-:Y:S05]  /*1540*/  BSYNC.RECONVERGENT B2 ;  /* 0x0000000000027941 */ /* 0x000fea0003800200 */
.L_x_26:
[----:B------:R-:W-:Y:S01]  /*1550*/  DADD R44, R44, R56 ;  /* 0x000000002c2c7229 */ /* 0x000fe20000000038 */
[----:B------:R-:W-:-:S10]  /*1560*/  VIADD R8, R8, 0x1 ;  /* 0x0000000108087836 */ /* 0x000fd40000000000 */
.L_x_21:
[----:B------:R-:W-:Y:S05]  /*1570*/  BSYNC.RECONVERGENT B1 ;  /* 0x0000000000017941 */ /* 0x000fea0003800200 */
.L_x_19:
        /* <DEDUP_REMOVED lines=23> */
[----:B------:R-:W-:Y:S02]  /*16f0*/  MOV R49, R23 ;  /* 0x0000001700317202 */ /* 0x000fe40000000f00 */
[----:B------:R-:W-:-:S07]  /*1700*/  MOV R0, 0x1720 ;  /* 0x0000172000007802 */ /* 0x000fce0000000f00 */
[----:B------:R-:W-:Y:S05]  /*1710*/  CALL.REL.NOINC `($__internal_0_$__cuda_sm20_div_rn_f64_full) ;  /* 0x0000004400a87944 */ /* 0x000fea0003c00000 */
.L_x_32:
[----:B------:R-:W-:Y:S05]  /*1720*/  BSYNC.RECONVERGENT B2 ;  /* 0x0000000000027941 */ /* 0x000fea0003800200 */
.L_x_31:
[----:B------:R-:W-:Y:S01]  /*1730*/  DADD R44, R44, R56 ;  /* 0x000000002c2c7229 */ /* 0x000fe20000000038 */
[----:B------:R-:W-:Y:S01]  /*1740*/  VIADD R8, R8, 0x1 ;  /* 0x0000000108087836 */ /* 0x000fe20000000000 */
[----:B------:R-:W-:Y:S09]  /*1750*/  BRA `(.L_x_30) ;  /* 0x0000000000a47947 */ /* 0x000ff20003800000 */
.L_x_29:
[----:B------:R-:W0:Y:S01]  /*1760*/  LDC.64 R46, c[0x0][0x3d0] ;  /* 0x0000f400ff2e7b82 */ /* 0x000e220000000a00 */
[----:B------:R-:W-:-:S04]  /*1770*/  IMAD.MOV R49, RZ, RZ, -R7 ;  /* 0x000000ffff317224 */ /* 0x000fc800078e0a07 */
[----:B0-----:R-:W-:-:S05]  /*1780*/  IMAD.WIDE R46, R49, 0x4, R46 ;  /* 0x00000004312e7825 */ /* 0x001fca00078e022e */
[----:B------:R-:W2:Y:S04]  /*1790*/  LDG.E.CONSTANT R0, desc[UR4][R46.64] ;  /* 0x000000042e007981 */ /* 0x000ea8000c1e9900 */
[----:B------:R-:W2:Y:S02]  /*17a0*/  LDG.E.CONSTANT R49, desc[UR4][R46.64+0x4] ;  /* 0x000004042e317981 */ /* 0x000ea4000c1e9900 */
[----:B--2---:R-:W-:-:S13]  /*17b0*/  ISETP.GE.AND P0, PT, R0, R49, PT ;  /* 0x000000310000720c */ /* 0x004fda0003f06270 */
[----:B------:R-:W-:Y:S05]  /*17c0*/  @P0 BRA `(.L_x_30) ;  /* 0x0000000000880947 */ /* 0x000fea0003800000 */
.L_x_34:
        /* <DEDUP_REMOVED lines=9> */
.L_x_33:
        /* <DEDUP_REMOVED lines=22> */
.L_x_36:
[----:B------:R-:W-:Y:S05]  /*19c0*/  BSYNC.RECONVERGENT B2 ;  /* 0x0000000000027941 */ /* 0x000fea0003800200 */
.L_x_35:
[----:B------:R-:W-:Y:S01]  /*19d0*/  DADD R44, R44, R56 ;  /* 0x000000002c2c7229 */ /* 0x000fe20000000038 */
[----:B------:R-:W-:-:S10]  /*19e0*/  IADD3 R8, PT, PT, R8, 0x1, RZ ;  /* 0x0000000108087810 */ /* 0x000fd40007ffe0ff */
.L_x_30:
[----:B------:R-:W-:Y:S05]  /*19f0*/  BSYNC.RECONVERGENT B1 ;  /* 0x0000000000017941 */ /* 0x000fea0003800200 */
.L_x_28:
[----:B------:R-:W0:Y:S01]  /*1a00*/  LDC.64 R46, c[0x0][0x3d0] ;  /* 0x0000f400ff2e7b82 */ /* 0x000e220000000a00 */
[----:B------:R-:W-:-:S05]  /*1a10*/  IADD3 R49, PT, PT, -R2, 0x1, RZ ;  /* 0x0000000102317810 */ /* 0x000fca0007ffe1ff */
[----:B0-----:R-:W-:-:S06]  /*1a20*/  IMAD.WIDE R46, R49, 0x4, R46 ;  /* 0x00000004312e7825 */ /* 0x001fcc00078e022e */
[----:B------:R-:W2:Y:S01]  /*1a30*/  LDG.E.CONSTANT R46, desc[UR4][R46.64+-0x4] ;  /* 0xfffffc042e2e7981 */ /* 0x000ea2000c1e9900 */
[----:B------:R-:W-:Y:S01]  /*1a40*/  BSSY.RECONVERGENT B1, `(.L_x_37) ;  /* 0x0000026000017945 */ /* 0x000fe20003800200 */
[----:B--2---:R-:W-:-:S13]  /*1a50*/  ISETP.GE.AND P0, PT, R46, R3, PT ;  /* 0x000000032e00720c */ /* 0x004fda0003f06270 */
[----:B------:R-:W-:Y:S05]  /*1a60*/  @P0 BRA `(.L_x_38) ;  /* 0x00000000008c0947 */ /* 0x000fea0003800000 */
[----:B------:R-:W-:-:S07]  /*1a70*/  IMAD.MOV.U32 R49, RZ, RZ, R46 ;  /* 0x000000ffff317224 */ /* 0x000fce00078e002e */
.L_x_40:
        /* <DEDUP_REMOVED lines=9> */
.L_x_39:
        /* <DEDUP_REMOVED lines=22> */
.L_x_42:
[----:B------:R-:W-:Y:S05]  /*1c70*/  BSYNC.RECONVERGENT B2 ;  /* 0x0000000000027941 */ /* 0x000fea0003800200 */
.L_x_41:
[----:B------:R-:W-:Y:S01]  /*1c80*/  DADD R44, R44, R56 ;  /* 0x000000002c2c7229 */ /* 0x000fe20000000038 */
[----:B------:R-:W-:-:S10]  /*1c90*/  IADD3 R8, PT, PT, R8, 0x1, RZ ;  /* 0x0000000108087810 */ /* 0x000fd40007ffe0ff */
.L_x_38:
[----:B------:R-:W-:Y:S05]  /*1ca0*/  BSYNC.RECONVERGENT B1 ;  /* 0x0000000000017941 */ /* 0x000fea0003800200 */
.L_x_37:
        /* <DEDUP_REMOVED lines=26> */
.L_x_47:
[----:B------:R-:W-:Y:S05]  /*1e50*/  BSYNC.RECONVERGENT B2 ;  /* 0x0000000000027941 */ /* 0x000fea0003800200 */
.L_x_46:
[----:B------:R-:W-:Y:S01]  /*1e60*/  DADD R44, R44, R56 ;  /* 0x000000002c2c7229 */ /* 0x000fe20000000038 */
[----:B------:R-:W-:Y:S01]  /*1e70*/  VIADD R8, R8, 0x1 ;  /* 0x0000000108087836 */ /* 0x000fe20000000000 */
[----:B------:R-:W-:Y:S09]  /*1e80*/  BRA `(.L_x_45) ;  /* 0x0000000000a47947 */ /* 0x000ff20003800000 */
.L_x_44:
[----:B------:R-:W0:Y:S01]  /*1e90*/  LDC.64 R46, c[0x0][0x3d0] ;  /* 0x0000f400ff2e7b82 */ /* 0x000e220000000a00 */
[----:B------:R-:W-:-:S05]  /*1ea0*/  IADD3 R49, PT, PT, -R58, RZ, RZ ;  /* 0x000000ff3a317210 */ /* 0x000fca0007ffe1ff */
[----:B0-----:R-:W-:-:S05]  /*1eb0*/  IMAD.WIDE R46, R49, 0x4, R46 ;  /* 0x00000004312e7825 */ /* 0x001fca00078e022e */
[----:B------:R-:W2:Y:S04]  /*1ec0*/  LDG.E.CONSTANT R0, desc[UR4][R46.64] ;  /* 0x000000042e007981 */ /* 0x000ea8000c1e9900 */
[----:B------:R-:W2:Y:S02]  /*1ed0*/  LDG.E.CONSTANT R49, desc[UR4][R46.64+0x4] ;  /* 0x000004042e317981 */ /* 0x000ea4000c1e9900 */
[----:B--2---:R-:W-:-:S13]  /*1ee0*/  ISETP.GE.AND P0, PT, R0, R49, PT ;  /* 0x000000310000720c */ /* 0x004fda0003f06270 */
[----:B------:R-:W-:Y:S05]  /*1ef0*/  @P0 BRA `(.L_x_45) ;  /* 0x0000000000880947 */ /* 0x000fea0003800000 */
.L_x_49:
        /* <DEDUP_REMOVED lines=9> */
.L_x_48:
        /* <DEDUP_REMOVED lines=22> */
.L_x_51:
[----:B------:R-:W-:Y:S05]  /*20f0*/  BSYNC.RECONVERGENT B2 ;  /* 0x0000000000027941 */ /* 0x000fea0003800200 */
.L_x_50:
[----:B------:R-:W-:Y:S01]  /*2100*/  DADD R44, R44, R56 ;  /* 0x000000002c2c7229 */ /* 0x000fe20000000038 */
[----:B------:R-:W-:-:S10]  /*2110*/  VIADD R8, R8, 0x1 ;  /* 0x0000000108087836 */ /* 0x000fd40000000000 */
.L_x_45:
[----:B------:R-:W-:Y:S05]  /*2120*/  BSYNC.RECONVERGENT B1 ;  /* 0x0000000000017941 */ /* 0x000fea0003800200 */
.L_x_43:
        /* <DEDUP_REMOVED lines=26> */
.L_x_56:
[----:B------:R-:W-:Y:S05]  /*22d0*/  BSYNC.RECONVERGENT B2 ;  /* 0x0000000000027941 */ /* 0x000fea0003800200 */
.L_x_55:
[----:B------:R-:W-:Y:S01]  /*22e0*/  DADD R44, R44, R56 ;  /* 0x000000002c2c7229 */ /* 0x000fe20000000038 */
[----:B------:R-:W-:Y:S01]  /*22f0*/  VIADD R8, R8, 0x1 ;  /* 0x0000000108087836 */ /* 0x000fe20000000000 */
[----:B------:R-:W-:Y:S09]  /*2300*/  BRA `(.L_x_54) ;  /* 0x0000000000987947 */ /* 0x000ff20003800000 */
.L_x_53:
[----:B------:R-:W2:Y:S04]  /*2310*/  LDG.E.CONSTANT R0, desc[UR4][R38.64] ;  /* 0x0000000426007981 */ /* 0x000ea8000c1e9900 */
[----:B------:R-:W2:Y:S02]  /*2320*/  LDG.E.CONSTANT R49, desc[UR4][R38.64+0x4] ;  /* 0x0000040426317981 */ /* 0x000ea4000c1e9900 */
[----:B--2---:R-:W-:-:S13]  /*2330*/  ISETP.GE.AND P0, PT, R0, R49, PT ;  /* 0x000000310000720c */ /* 0x004fda0003f06270 */
[----:B------:R-:W-:Y:S05]  /*2340*/  @P0 BRA `(.L_x_54) ;  /* 0x0000000000880947 */ /* 0x000fea0003800000 */
.L_x_58:
        /* <DEDUP_REMOVED lines=9> */
.L_x_57:
        /* <DEDUP_REMOVED lines=22> */
.L_x_60:
[----:B------:R-:W-:Y:S05]  /*2540*/  BSYNC.RECONVERGENT B2 ;  /* 0x0000000000027941 */ /* 0x000fea0003800200 */
.L_x_59:
[----:B------:R-:W-:Y:S01]  /*2550*/  DADD R44, R44, R56 ;  /* 0x000000002c2c7229 */ /* 0x000fe20000000038 */
[----:B------:R-:W-:-:S10]  /*2560*/  VIADD R8, R8, 0x1 ;  /* 0x0000000108087836 */ /* 0x000fd40000000000 */
.L_x_54:
[----:B------:R-:W-:Y:S05]  /*2570*/  BSYNC.RECONVERGENT B1 ;  /* 0x0000000000017941 */ /* 0x000fea0003800200 */
.L_x_52:
        /* <DEDUP_REMOVED lines=26> */
.L_x_65:
[----:B------:R-:W-:Y:S05]  /*2720*/  BSYNC.RECONVERGENT B2 ;  /* 0x0000000000027941 */ /* 0x000fea0003800200 */
.L_x_64:
[----:B------:R-:W-:Y:S01]  /*2730*/  DADD R44, R44, R56 ;  /* 0x000000002c2c7229 */ /* 0x000fe20000000038 */
[----:B------:R-:W-:Y:S01]  /*2740*/  VIADD R8, R8, 0x1 ;  /* 0x0000000108087836 */ /* 0x000fe20000000000 */
[----:B------:R-:W-:Y:S09]  /*2750*/  BRA `(.L_x_63) ;  /* 0x0000000000987947 */ /* 0x000ff20003800000 */
.L_x_62:
[----:B------:R-:W2:Y:S04]  /*2760*/  LDG.E.CONSTANT R0, desc[UR4][R40.64] ;  /* 0x0000000428007981 */ /* 0x000ea8000c1e9900 */
[----:B------:R-:W2:Y:S02]  /*2770*/  LDG.E.CONSTANT R49, desc[UR4][R40.64+0x4] ;  /* 0x0000040428317981 */ /* 0x000ea4000c1e9900 */
[----:B--2---:R-:W-:-:S13]  /*2780*/  ISETP.GE.AND P0, PT, R0, R49, PT ;  /* 0x000000310000720c */ /* 0x004fda0003f06270 */
[----:B------:R-:W-:Y:S05]  /*2790*/  @P0 BRA `(.L_x_63) ;  /* 0x0000000000880947 */ /* 0x000fea0003800000 */
.L_x_67:
        /* <DEDUP_REMOVED lines=9> */
.L_x_66:
        /* <DEDUP_REMOVED lines=22> */
.L_x_69:
[----:B------:R-:W-:Y:S05]  /*2990*/  BSYNC.RECONVERGENT B2 ;  /* 0x0000000000027941 */ /* 0x000fea0003800200 */
.L_x_68:
[----:B------:R-:W-:Y:S01]  /*29a0*/  DADD R44, R44, R56 ;  /* 0x000000002c2c7229 */ /* 0x000fe20000000038 */
[----:B------:R-:W-:-:S10]  /*29b0*/  VIADD R8, R8, 0x1 ;  /* 0x0000000108087836 */ /* 0x000fd40000000000 */
.L_x_63:
[----:B------:R-:W-:Y:S05]  /*29c0*/  BSYNC.RECONVERGENT B1 ;  /* 0x0000000000017941 */ /* 0x000fea0003800200 */
.L_x_61:
        /* <DEDUP_REMOVED lines=26> */
.L_x_74:
[----:B------:R-:W-:Y:S05]  /*2b70*/  BSYNC.RECONVERGENT B2 ;  /* 0x0000000000027941 */ /* 0x000fea0003800200 */
.L_x_73:
[----:B------:R-:W-:Y:S01]  /*2b80*/  DADD R44, R44, R56 ;  /* 0x000000002c2c7229 */ /* 0x000fe20000000038 */
[----:B------:R-:W-:Y:S01]  /*2b90*/  IADD3 R8, PT, PT, R8, 0x1, RZ ;  /* 0x0000000108087810 */ /* 0x000fe20007ffe0ff */
[----:B------:R-:W-:Y:S09]  /*2ba0*/  BRA `(.L_x_72) ;  /* 0x0000000000a47947 */ /* 0x000ff20003800000 */
.L_x_71:
[----:B------:R-:W0:Y:S01]  /*2bb0*/  LDC.64 R46, c[0x0][0x3d0] ;  /* 0x0000f400ff2e7b82 */ /* 0x000e220000000a00 */
[----:B------:R-:W-:-:S04]  /*2bc0*/  IMAD.MOV R49, RZ, RZ, -R11 ;  /* 0x000000ffff317224 */ /* 0x000fc800078e0a0b */
[----:B0-----:R-:W-:-:S05]  /*2bd0*/  IMAD.WIDE R46, R49, 0x4, R46 ;  /* 0x00000004312e7825 */ /* 0x001fca00078e022e */
[----:B------:R-:W2:Y:S04]  /*2be0*/  LDG.E.CONSTANT R0, desc[UR4][R46.64] ;  /* 0x000000042e007981 */ /* 0x000ea8000c1e9900 */
[----:B------:R-:W2:Y:S02]  /*2bf0*/  LDG.E.CONSTANT R49, desc[UR4][R46.64+0x4] ;  /* 0x000004042e317981 */ /* 0x000ea4000c1e9900 */
[----:B--2---:R-:W-:-:S13]  /*2c00*/  ISETP.GE.AND P0, PT, R0, R49, PT ;  /* 0x000000310000720c */ /* 0x004fda0003f06270 */
[----:B------:R-:W-:Y:S05]  /*2c10*/  @P0 BRA `(.L_x_72) ;  /* 0x0000000000880947 */ /* 0x000fea0003800000 */
.L_x_76:
        /* <DEDUP_REMOVED lines=9> */
.L_x_75:
        /* <DEDUP_REMOVED lines=22> */
.L_x_78:
[----:B------:R-:W-:Y:S05]  /*2e10*/  BSYNC.RECONVERGENT B2 ;  /* 0x0000000000027941 */ /* 0x000fea0003800200 */
.L_x_77:
[----:B------:R-:W-:Y:S01]  /*2e20*/  DADD R44, R44, R56 ;  /* 0x000000002c2c7229 */ /* 0x000fe20000000038 */
[----:B------:R-:W-:-:S10]  /*2e30*/  IADD3 R8, PT, PT, R8, 0x1, RZ ;  /* 0x0000000108087810 */ /* 0x000fd40007ffe0ff */
.L_x_72:
[----:B------:R-:W-:Y:S05]  /*2e40*/  BSYNC.RECONVERGENT B1 ;  /* 0x0000000000017941 */ /* 0x000fea0003800200 */
.L_x_70:
[----:B------:R-:W0:Y:S01]  /*2e50*/  I2F.F64 R48, R8 ;  /* 0x0000000800307312 */ /* 0x000e220000201c00 */
[----:B------:R-:W-:Y:S01]  /*2e60*/  IMAD.MOV.U32 R46, RZ, RZ, 0x1 ;  /* 0x00000001ff2e7424 */ /* 0x000fe200078e00ff */
[----:B------:R-:W-:Y:S01]  /*2e70*/  FSETP.GEU.AND P1, PT, |R45|, 6.5827683646048100446e-37, PT ;  /* 0x036000002d00780b */ /* 0x000fe20003f2e200 */
[----:B------:R-:W-:Y:S05]  /*2e80*/  BSSY.RECONVERGENT B1, `(.L_x_79) ;  /* 0x0000011000017945 */ /* 0x000fea0003800200 */
[----:B0-----:R-:W0:Y:S02]  /*2e90*/  MUFU.RCP64H R47, R49 ;  /* 0x00000031002f7308 */ /* 0x001e240000001800 */
[----:B0-----:R-:W-:-:S08]  /*2ea0*/  DFMA R50, -R48, R46, 1 ;  /* 0x3ff000003032742b */ /* 0x001fd0000000012e */
[----:B------:R-:W-:-:S08]  /*2eb0*/  DFMA R50, R50, R50, R50 ;  /* 0x000000323232722b */ /* 0x000fd00000000032 */
[----:B------:R-:W-:-:S08]  /*2ec0*/  DFMA R50, R46, R50, R46 ;  /* 0x000000322e32722b */ /* 0x000fd0000000002e */
[----:B------:R-:W-:-:S08]  /*2ed0*/  DFMA R46, -R48, R50, 1 ;  /* 0x3ff00000302e742b */ /* 0x000fd00000000132 */
[----:B------:R-:W-:-:S08]  /*2ee0*/  DFMA R46, R50, R46, R50 ;  /* 0x0000002e322e722b */ /* 0x000fd00000000032 */
[----:B------:R-:W-:-:S08]  /*2ef0*/  DMUL R56, R46, R44 ;  /* 0x0000002c2e387228 */ /* 0x000fd00000000000 */
        /* <DEDUP_REMOVED lines=8> */
[----:B-----5:R-:W-:Y:S05]  /*2f80*/  CALL.REL.NOINC `($__internal_0_$__cuda_sm20_div_rn_f64_full) ;  /* 0x0000002c008c7944 */ /* 0x020fea0003c00000 */
.L_x_80:
[----:B------:R-:W-:Y:S05]  /*2f90*/  BSYNC.RECONVERGENT B1 ;  /* 0x0000000000017941 */ /* 0x000fea0003800200 */
.L_x_79:
[----:B-----5:R-:W0:Y:S02]  /*2fa0*/  LDC.64 R8, c[0x0][0x3b0] ;  /* 0x0000ec00ff087b82 */ /* 0x020e240000000a00 */
[----:B0-----:R-:W-:-:S04]  /*2fb0*/  IMAD.WIDE R8, R10, 0x8, R8 ;  /* 0x000000080a087825 */ /* 0x001fc800078e0208 */
[----:B------:R-:W-:Y:S01]  /*2fc0*/  VIADD R10, R10, 0x1 ;  /* 0x000000010a0a7836 */ /* 0x000fe20000000000 */
[----:B------:R0:W-:Y:S04]  /*2fd0*/  STG.E.64 desc[UR4][R8.64], R56 ;  /* 0x0000003808007986 */ /* 0x0001e8000c101b04 */
[----:B------:R-:W-:-:S13]  /*2fe0*/  ISETP.GE.AND P0, PT, R10, R3, PT ;  /* 0x000000030a00720c */ /* 0x000fda0003f06270 */
[----:B0-----:R-:W-:Y:S05]  /*2ff0*/  @!P0 BRA `(.L_x_81) ;  /* 0xffffffd400e88947 */ /* 0x001fea000383ffff */
[----:B------:R-:W-:Y:S05]  /*3000*/  EXIT ;  /* 0x000000000000794d */ /* 0x000fea0003800000 */
.L_x_0:
[----:B------:R-:W-:Y:S01]  /*3010*/  ISETP.GT.AND P0, PT, R34, R43, PT ;  /* 0x0000002b2200720c */ /* 0x000fe20003f04270 */
[----:B------:R-:W-:Y:S01]  /*3020*/  BSSY.RECONVERGENT B1, `(.L_x_82) ;  /* 0x00000fe000017945 */ /* 0x000fe20003800200 */
[----:B------:R-:W-:Y:S01]  /*3030*/  VIADD R36, R2, 0xffffffff ;  /* 0xffffffff02247836 */ /* 0x000fe20000000000 */
[----:B------:R-:W-:Y:S02]  /*3040*/  MOV R35, RZ ;  /* 0x000000ff00237202 */ /* 0x000fe40000000f00 */
[----:B------:R-:W-:-:S08]  /*3050*/  CS2R R4, SRZ ;  /* 0x0000000000047805 */ /* 0x000fd0000001ff00 */
[----:B------:R-:W-:Y:S05]  /*3060*/  @P0 BRA `(.L_x_83) ;  /* 0x0000000c00e40947 */ /* 0x000fea0003800000 */
[----:B------:R-:W0:Y:S01]  /*3070*/  LDCU.64 UR6, c[0x0][0x398] ;  /* 0x00007300ff0677ac */ /* 0x000e220008000a00 */
[C---:B------:R-:W-:Y:S01]  /*3080*/  IADD3 R0, P0, PT, R32.reuse, R13, RZ ;  /* 0x0000000d20007210 */ /* 0x040fe20007f1e0ff */
[----:B------:R-:W-:Y:S01]  /*3090*/  BSSY.RECONVERGENT B2, `(.L_x_84) ;  /* 0x0000057000027945 */ /* 0x000fe20003800200 */
[----:B------:R-:W-:Y:S01]  /*30a0*/  IMAD.MOV.U32 R35, RZ, RZ, RZ ;  /* 0x000000ffff237224 */ /* 0x000fe200078e00ff */
[----:B------:R-:W1:Y:S01]  /*30b0*/  LDCU.64 UR8, c[0x0][0x380] ;  /* 0x00007000ff0877ac */ /* 0x000e620008000a00 */
[----:B------:R-:W-:Y:S02]  /*30c0*/  LEA.HI.X.SX32 R5, R13, RZ, 0x1, P0 ;  /* 0x000000ff0d057211 */ /* 0x000fe400000f0eff */
[----:B------:R-:W-:Y:S02]  /*30d0*/  ISETP.GT.AND P0, PT, R32, R42, PT ;  /* 0x0000002a2000720c */ /* 0x000fe40003f04270 */
[C---:B0-----:R-:W-:Y:S02]  /*30e0*/  LEA R6, P1, R0.reuse, UR6, 0x3 ;  /* 0x0000000600067c11 */ /* 0x041fe4000f8218ff */
[----:B-1----:R-:W-:-:S02]  /*30f0*/  LEA R10, P2, R0, UR8, 0x2 ;  /* 0x00000008000a7c11 */ /* 0x002fc4000f8410ff */
[C-C-:B------:R-:W-:Y:S02]  /*3100*/  LEA.HI.X R7, R0.reuse, UR7, R5.reuse, 0x3, P1 ;  /* 0x0000000700077c11 */ /* 0x140fe400088f1c05 */
[----:B------:R-:W-:Y:S02]  /*3110*/  LEA.HI.X R11, R0, UR9, R5, 0x2, P2 ;  /* 0x00000009000b7c11 */ /* 0x000fe400090f1405 */
[----:B------:R-:W-:-:S03]  /*3120*/  CS2R R4, SRZ ;  /* 0x0000000000047805 */ /* 0x000fc6000001ff00 */
[----:B------:R-:W-:Y:S05]  /*3130*/  @P0 BRA `(.L_x_85) ;  /* 0x0000000400300947 */ /* 0x000fea0003800000 */
[----:B------:R-:W2:Y:S02]  /*3140*/  LDG.E.CONSTANT R37, desc[UR4][R10.64+-0x4] ;  /* 0xfffffc040a257981 */ /* 0x000ea4000c1e9900 */
[----:B--2---:R-:W-:-:S13]  /*3150*/  ISETP.GT.AND P0, PT, R37, RZ, PT ;  /* 0x000000ff2500720c */ /* 0x004fda0003f04270 */
[----:B------:R-:W-:Y:S05]  /*3160*/  @P0 BRA `(.L_x_86) ;  /* 0x0000000000c00947 */ /* 0x000fea0003800000 */
[----:B------:R-:W0:Y:S01]  /*3170*/  LDC.64 R40, c[0x0][0x3d0] ;  /* 0x0000f400ff287b82 */ /* 0x000e220000000a00 */
[----:B------:R-:W-:Y:S01]  /*3180*/  IMAD.MOV R39, RZ, RZ, -R37 ;  /* 0x000000ffff277224 */ /* 0x000fe200078e0a25 */
[----:B------:R-:W-:-:S03]  /*3190*/  IADD3 R37, PT, PT, -R37, 0x1, RZ ;  /* 0x0000000125257810 */ /* 0x000fc60007ffe1ff */
[----:B0-----:R-:W-:-:S04]  /*31a0*/  IMAD.WIDE.U32 R38, R39, 0x4, R40 ;  /* 0x0000000427267825 */ /* 0x001fc800078e0028 */
[----:B------:R-:W-:Y:S01]  /*31b0*/  IMAD.WIDE R40, R37, 0x4, R40 ;  /* 0x0000000425287825 */ /* 0x000fe200078e0228 */
[----:B------:R-:W2:Y:S05]  /*31c0*/  LDG.E.CONSTANT R0, desc[UR4][R38.64] ;  /* 0x0000000426007981 */ /* 0x000eaa000c1e9900 */
[----:B------:R-:W2:Y:S02]  /*31d0*/  LDG.E.CONSTANT R41, desc[UR4][R40.64] ;  /* 0x0000000428297981 */ /* 0x000ea4000c1e9900 */
[----:B--2---:R-:W-:-:S13]  /*31e0*/  ISETP.GE.AND P0, PT, R0, R41, PT ;  /* 0x000000290000720c */ /* 0x004fda0003f06270 */
[----:B------:R-:W-:Y:S05]  /*31f0*/  @P0 BRA `(.L_x_85) ;  /* 0x0000000400000947 */ /* 0x000fea0003800000 */
[----:B------:R-:W0:Y:S02]  /*3200*/  LDC.64 R38, c[0x0][0x390] ;  /* 0x0000e400ff267b82 */ /* 0x000e240000000a00 */
[----:B0-----:R-:W-:-:S06]  /*3210*/  IMAD.WIDE R38, R0, 0x4, R38 ;  /* 0x0000000400267825 */ /* 0x001fcc00078e0226 */
[----:B------:R-:W2:Y:S02]  /*3220*/  LDG.E.CONSTANT R39, desc[UR4][R38.64] ;  /* 0x0000000426277981 */ /* 0x000ea4000c1e9900 */
[----:B--2---:R-:W-:-:S13]  /*3230*/  ISETP.NE.AND P0, PT, R39, R36, PT ;  /* 0x000000242700720c */ /* 0x004fda0003f05270 */
[----:B------:R-:W-:Y:S05]  /*3240*/  @!P0 BRA `(.L_x_87) ;  /* 0x0000000000208947 */ /* 0x000fea0003800000 */
.L_x_88:
        /* <DEDUP_REMOVED lines=8> */
.L_x_87:
[----:B------:R-:W0:Y:S02]  /*32d0*/  LDC.64 R4, c[0x0][0x3a0] ;  /* 0x0000e800ff047b82 */ /* 0x000e240000000a00 */
[----:B0-----:R-:W-:-:S05]  /*32e0*/  IMAD.WIDE R4, R0, 0x8, R4 ;  /* 0x0000000800047825 */ /* 0x001fca00078e0204 */
        /* <DEDUP_REMOVED lines=20> */
.L_x_90:
[----:B------:R-:W-:Y:S05]  /*3430*/  BSYNC.RECONVERGENT B3 ;  /* 0x0000000000037941 */ /* 0x000fea0003800200 */
.L_x_89:
[----:B------:R-:W-:Y:S01]  /*3440*/  DADD R4, RZ, R56 ;  /* 0x00000000ff047229 */ /* 0x000fe20000000038 */
[----:B------:R-:W-:Y:S01]  /*3450*/  IMAD.MOV.U32 R35, RZ, RZ, 0x1 ;  /* 0x00000001ff237424 */ /* 0x000fe200078e00ff */
[----:B------:R-:W-:Y:S09]  /*3460*/  BRA `(.L_x_85) ;  /* 0x0000000000647947 */ /* 0x000ff20003800000 */
.L_x_86:
[----:B------:R-:W-:-:S13]  /*3470*/  ISETP.NE.AND P0, PT, R2, R37, PT ;  /* 0x000000250200720c */ /* 0x000fda0003f05270 */
        /* <DEDUP_REMOVED lines=21> */
.L_x_92:
[----:B------:R-:W-:Y:S05]  /*35d0*/  BSYNC.RECONVERGENT B3 ;  /* 0x0000000000037941 */ /* 0x000fea0003800200 */
.L_x_91:
[----:B------:R-:W-:Y:S01]  /*35e0*/  DADD R4, RZ, R56 ;  /* 0x00000000ff047229 */ /* 0x000fe20000000038 */
[----:B------:R-:W-:-:S10]  /*35f0*/  IMAD.MOV.U32 R35, RZ, RZ, 0x1 ;  /* 0x00000001ff237424 */ /* 0x000fd400078e00ff */
.L_x_85:
[----:B------:R-:W-:Y:S05]  /*3600*/  BSYNC.RECONVERGENT B2 ;  /* 0x0000000000027941 */ /* 0x000fea0003800200 */
.L_x_84:
[----:B------:R-:W0:Y:S01]  /*3610*/  LDCU UR6, c[0x0][0x3c8] ;  /* 0x00007900ff0677ac */ /* 0x000e220008000800 */
[----:B------:R-:W-:Y:S01]  /*3620*/  BSSY.RECONVERGENT B2, `(.L_x_93) ;  /* 0x0000050000027945 */ /* 0x000fe20003800200 */
[----:B0-----:R-:W-:-:S13]  /*3630*/  ISETP.GE.AND P0, PT, R32, UR6, PT ;  /* 0x0000000620007c0c */ /* 0x001fda000bf06270 */
[----:B------:R-:W-:Y:S05]  /*3640*/  @P0 BRA `(.L_x_94) ;  /* 0x0000000400340947 */ /* 0x000fea0003800000 */
[----:B------:R-:W0:Y:S02]  /*3650*/  LDC.64 R28, c[0x0][0x380] ;  /* 0x0000e000ff1c7b82 */ /* 0x000e240000000a00 */
[----:B0-----:R-:W-:-:S06]  /*3660*/  IMAD.WIDE R28, R3, 0x4, R28 ;  /* 0x00000004031c7825 */ /* 0x001fcc00078e021c */
[----:B------:R-:W2:Y:S02]  /*3670*/  LDG.E.CONSTANT R29, desc[UR4][R28.64] ;  /* 0x000000041c1d7981 */ /* 0x000ea4000c1e9900 */
[----:B--2---:R-:W-:-:S13]  /*3680*/  ISETP.GE.AND P0, PT, R29, 0x1, PT ;  /* 0x000000011d00780c */ /* 0x004fda0003f06270 */
[----:B------:R-:W-:Y:S05]  /*3690*/  @!P0 BRA `(.L_x_95) ;  /* 0x0000000000708947 */ /* 0x000fea0003800000 */
[----:B------:R-:W-:-:S13]  /*36a0*/  ISETP.NE.AND P0, PT, R2, R29, PT ;  /* 0x0000001d0200720c */ /* 0x000fda0003f05270 */
[----:B------:R-:W-:Y:S05]  /*36b0*/  @P0 BRA `(.L_x_94) ;  /* 0x0000000400180947 */ /* 0x000fea0003800000 */
[----:B------:R-:W0:Y:S02]  /*36c0*/  LDC.64 R28, c[0x0][0x398] ;  /* 0x0000e600ff1c7b82 */ /* 0x000e240000000a00 */
[----:B0-----:R-:W-:-:S05]  /*36d0*/  IMAD.WIDE R28, R3, 0x8, R28 ;  /* 0x00000008031c7825 */ /* 0x001fca00078e021c */
        /* <DEDUP_REMOVED lines=20> */
.L_x_97:
[----:B------:R-:W-:Y:S05]  /*3820*/  BSYNC.RECONVERGENT B3 ;  /* 0x0000000000037941 */ /* 0x000fea0003800200 */
.L_x_96:
[----:B------:R-:W-:Y:S01]  /*3830*/  DADD R4, R4, R56 ;  /* 0x0000000004047229 */ /* 0x000fe20000000038 */
[----:B------:R-:W-:Y:S01]  /*3840*/  VIADD R35, R35, 0x1 ;  /* 0x0000000123237836 */ /* 0x000fe20000000000 */
[----:B------:R-:W-:Y:S09]  /*3850*/  BRA `(.L_x_94) ;  /* 0x0000000000b07947 */ /* 0x000ff20003800000 */
.L_x_95:
[----:B------:R-:W0:Y:S01]  /*3860*/  LDC.64 R38, c[0x0][0x3d0] ;  /* 0x0000f400ff267b82 */ /* 0x000e220000000a00 */
[----:B------:R-:W-:Y:S01]  /*3870*/  IMAD.MOV R37, RZ, RZ, -R29 ;  /* 0x000000ffff257224 */ /* 0x000fe200078e0a1d */
[----:B------:R-:W-:-:S03]  /*3880*/  IADD3 R3, PT, PT, -R29, 0x1, RZ ;  /* 0x000000011d037810 */ /* 0x000fc60007ffe1ff */
[----:B0-----:R-:W-:-:S04]  /*3890*/  IMAD.WIDE.U32 R28, R37, 0x4, R38 ;  /* 0x00000004251c7825 */ /* 0x001fc800078e0026 */
[----:B------:R-:W-:Y:S02]  /*38a0*/  IMAD.WIDE R38, R3, 0x4, R38 ;  /* 0x0000000403267825 */ /* 0x000fe400078e0226 */
[----:B------:R-:W2:Y:S04]  /*38b0*/  LDG.E.CONSTANT R28, desc[UR4][R28.64] ;  /* 0x000000041c1c7981 */ /* 0x000ea8000c1e9900 */
[----:B------:R-:W2:Y:S02]  /*38c0*/  LDG.E.CONSTANT R39, desc[UR4][R38.64] ;  /* 0x0000000426277981 */ /* 0x000ea4000c1e9900 */
[----:B--2---:R-:W-:-:S13]  /*38d0*/  ISETP.GE.AND P0, PT, R28, R39, PT ;  /* 0x000000271c00720c */ /* 0x004fda0003f06270 */
[----:B------:R-:W-:Y:S05]  /*38e0*/  @P0 BRA `(.L_x_94) ;  /* 0x00000000008c0947 */ /* 0x000fea0003800000 */
[----:B------:R-:W-:-:S07]  /*38f0*/  IMAD.MOV.U32 R3, RZ, RZ, R28 ;  /* 0x000000ffff037224 */ /* 0x000fce00078e001c */
.L_x_99:
[----:B------:R-:W0:Y:S02]  /*3900*/  LDC.64 R28, c[0x0][0x390] ;  /* 0x0000e400ff1c7b82 */ /* 0x000e240000000a00 */
[----:B0-----:R-:W-:-:S06]  /*3910*/  IMAD.WIDE R28, R3, 0x4, R28 ;  /* 0x00000004031c7825 */ /* 0x001fcc00078e021c */
[----:B------:R-:W2:Y:S02]  /*3920*/  LDG.E.CONSTANT R29, desc[UR4][R28.64] ;  /* 0x000000041c1d7981 */ /* 0x000ea4000c1e9900 */
[----:B--2---:R-:W-:-:S13]  /*3930*/  ISETP.NE.AND P0, PT, R29, R36, PT ;  /* 0x000000241d00720c */ /* 0x004fda0003f05270 */
[----:B------:R-:W-:Y:S05]  /*3940*/  @!P0 BRA `(.L_x_98) ;  /* 0x0000000000108947 */ /* 0x000fea0003800000 */
[----:B------:R-:W-:-:S04]  /*3950*/  IADD3 R3, PT, PT, R3, 0x1, RZ ;  /* 0x0000000103037810 */ /* 0x000fc80007ffe0ff */
[----:B------:R-:W-:-:S13]  /*3960*/  ISETP.GE.AND P0, PT, R3, R39, PT ;  /* 0x000000270300720c */ /* 0x000fda0003f06270 */
[----:B------:R-:W-:Y:S05]  /*3970*/  @!P0 BRA `(.L_x_99) ;  /* 0xfffffffc00e08947 */ /* 0x000fea000383ffff */
[----:B------:R-:W-:Y:S05]  /*3980*/  BRA `(.L_x_94) ;  /* 0x0000000000647947 */ /* 0x000fea0003800000 */
.L_x_98:
        /* <DEDUP_REMOVED lines=22> */
.L_x_101:
[----:B------:R-:W-:Y:S05]  /*3af0*/  BSYNC.RECONVERGENT B3 ;  /* 0x0000000000037941 */ /* 0x000fea0003800200 */
.L_x_100:
[----:B------:R-:W-:Y:S01]  /*3b00*/  DADD R4, R4, R56 ;  /* 0x0000000004047229 */ /* 0x000fe20000000038 */
[----:B------:R-:W-:-:S10]  /*3b10*/  VIADD R35, R35, 0x1 ;  /* 0x0000000123237836 */ /* 0x000fd40000000000 */
.L_x_94:
[----:B------:R-:W-:Y:S05]  /*3b20*/  BSYNC.RECONVERGENT B2 ;  /* 0x0000000000027941 */ /* 0x000fea0003800200 */
.L_x_93:
[----:B------:R-:W0:Y:S01]  /*3b30*/  LDCU UR6, c[0x0][0x3c8] ;  /* 0x00007900ff0677ac */ /* 0x000e220008000800 */
[----:B------:R-:W-:-:S05]  /*3b40*/  VIADD R0, R32, 0x1 ;  /* 0x0000000120007836 */ /* 0x000fca0000000000 */
[----:B0-----:R-:W-:-:S13]  /*3b50*/  ISETP.GE.AND P0, PT, R0, UR6, PT ;  /* 0x0000000600007c0c */ /* 0x001fda000bf06270 */
[----:B------:R-:W-:Y:S05]  /*3b60*/  @P0 BRA `(.L_x_83) ;  /* 0x0000000400240947 */ /* 0x000fea0003800000 */
[----:B------:R-:W2:Y:S02]  /*3b70*/  LDG.E.CONSTANT R3, desc[UR4][R10.64+0x4] ;  /* 0x000004040a037981 */ /* 0x000ea4000c1e9900 */
[----:B--2---:R-:W-:-:S13]  /*3b80*/  ISETP.GE.AND P0, PT, R3, 0x1, PT ;  /* 0x000000010300780c */ /* 0x004fda0003f06270 */
[----:B------:R-:W-:Y:S05]  /*3b90*/  @!P0 BRA `(.L_x_102) ;  /* 0x0000000000688947 */ /* 0x000fea0003800000 */
[----:B------:R-:W-:-:S13]  /*3ba0*/  ISETP.NE.AND P0, PT, R2, R3, PT ;  /* 0x000000030200720c */ /* 0x000fda0003f05270 */
[----:B------:R-:W-:Y:S05]  /*3bb0*/  @P0 BRA `(.L_x_83) ;  /* 0x0000000400100947 */ /* 0x000fea0003800000 */
        /* <DEDUP_REMOVED lines=20> */
.L_x_104:
[----:B------:R-:W-:Y:S05]  /*3d00*/  BSYNC.RECONVERGENT B2 ;  /* 0x0000000000027941 */ /* 0x000fea0003800200 */
.L_x_103:
[----:B------:R-:W-:Y:S01]  /*3d10*/  DADD R4, R4, R56 ;  /* 0x0000000004047229 */ /* 0x000fe20000000038 */
[----:B------:R-:W-:Y:S01]  /*3d20*/  VIADD R35, R35, 0x1 ;  /* 0x0000000123237836 */ /* 0x000fe20000000000 */
[----:B------:R-:W-:Y:S09]  /*3d30*/  BRA `(.L_x_83) ;  /* 0x0000000000b07947 */ /* 0x000ff20003800000 */
.L_x_102:
        /* <DEDUP_REMOVED lines=10> */
.L_x_106:
        /* <DEDUP_REMOVED lines=9> */
.L_x_105:
        /* <DEDUP_REMOVED lines=22> */
.L_x_108:
[----:B------:R-:W-:Y:S05]  /*3fd0*/  BSYNC.RECONVERGENT B2 ;  /* 0x0000000000027941 */ /* 0x000fea0003800200 */
.L_x_107:
[----:B------:R-:W-:Y:S01]  /*3fe0*/  DADD R4, R4, R56 ;  /* 0x0000000004047229 */ /* 0x000fe20000000038 */
[----:B------:R-:W-:-:S10]  /*3ff0*/  VIADD R35, R35, 0x1 ;  /* 0x0000000123237836 */ /* 0x000fd40000000000 */
.L_x_83:
[----:B------:R-:W-:Y:S05]  /*4000*/  BSYNC.RECONVERGENT B1 ;  /* 0x0000000000017941 */ /* 0x000fea0003800200 */
.L_x_82:
[----:B------:R-:W0:Y:S01]  /*4010*/  LDCU UR6, c[0x0][0x3cc] ;  /* 0x00007980ff0677ac */ /* 0x000e220008000800 */
[----:B------:R-:W-:Y:S01]  /*4020*/  BSSY.RECONVERGENT B1, `(.L_x_109) ;  /* 0x00000c4000017945 */ /* 0x000fe20003800200 */
[----:B0-----:R-:W-:-:S13]  /*4030*/  ISETP.GE.AND P0, PT, R34, UR6, PT ;  /* 0x0000000622007c0c */ /* 0x001fda000bf06270 */
[----:B------:R-:W-:Y:S05]  /*4040*/  @P0 BRA `(.L_x_110) ;  /* 0x0000000c00040947 */ /* 0x000fea0003800000 */
[----:B------:R-:W0:Y:S01]  /*4050*/  LDCU UR6, c[0x0][0x3c8] ;  /* 0x00007900ff0677ac */ /* 0x000e220008000800 */
[C---:B------:R-:W-:Y:S01]  /*4060*/  IADD3 R0, P0, PT, R32.reuse, R33, RZ ;  /* 0x0000002120007210 */ /* 0x040fe20007f1e0ff */
[----:B------:R-:W-:Y:S01]  /*4070*/  BSSY.RECONVERGENT B2, `(.L_x_111) ;  /* 0x0000053000027945 */ /* 0x000fe20003800200 */
[----:B------:R-:W1:Y:S02]  /*4080*/  LDCU.64 UR8, c[0x0][0x398] ;  /* 0x00007300ff0877ac */ /* 0x000e640008000a00 */
[----:B------:R-:W-:Y:S01]  /*4090*/  LEA.HI.X.SX32 R33, R33, RZ, 0x1, P0 ;  /* 0x000000ff21217211 */ /* 0x000fe200000f0eff */
[----:B------:R-:W2:Y:S01]  /*40a0*/  LDCU.64 UR10, c[0x0][0x380] ;  /* 0x00007000ff0a77ac */ /* 0x000ea20008000a00 */
[----:B0-----:R-:W-:Y:S02]  /*40b0*/  ISETP.GT.AND P2, PT, R32, UR6, PT ;  /* 0x0000000620007c0c */ /* 0x001fe4000bf44270 */
[C---:B-1----:R-:W-:Y:S02]  /*40c0*/  LEA R10, P0, R0.reuse, UR8, 0x3 ;  /* 0x00000008000a7c11 */ /* 0x042fe4000f8018ff */
[----:B--2---:R-:W-:-:S02]  /*40d0*/  LEA R6, P1, R0, UR10, 0x2 ;  /* 0x0000000a00067c11 */ /* 0x004fc4000f8210ff */
[C-C-:B------:R-:W-:Y:S02]  /*40e0*/  LEA.HI.X R11, R0.reuse, UR9, R33.reuse, 0x3, P0 ;  /* 0x00000009000b7c11 */ /* 0x140fe400080f1c21 */
[----:B------:R-:W-:-:S05]  /*40f0*/  LEA.HI.X R7, R0, UR11, R33, 0x2, P1 ;  /* 0x0000000b00077c11 */ /* 0x000fca00088f1421 */
        /* <DEDUP_REMOVED lines=26> */
.L_x_115:
[----:B------:R-:W-:Y:S05]  /*42a0*/  BSYNC.RECONVERGENT B3 ;  /* 0x0000000000037941 */ /* 0x000fea0003800200 */
.L_x_114:
[----:B------:R-:W-:Y:S01]  /*42b0*/  DADD R4, R4, R56 ;  /* 0x0000000004047229 */ /* 0x000fe20000000038 */
[----:B------:R-:W-:Y:S01]  /*42c0*/  VIADD R35, R35, 0x1 ;  /* 0x0000000123237836 */ /* 0x000fe20000000000 */
[----:B------:R-:W-:Y:S09]  /*42d0*/  BRA `(.L_x_112) ;  /* 0x0000000000b07947 */ /* 0x000ff20003800000 */
.L_x_113:
        /* <DEDUP_REMOVED lines=10> */
.L_x_117:
[----:B------:R-:W0:Y:S02]  /*4380*/  LDC.64 R24, c[0x0][0x390] ;  /* 0x0000e400ff187b82 */ /* 0x000e240000000a00 */
[----:B0-----:R-:W-:-:S06]  /*4390*/  IMAD.WIDE R24, R3, 0x4, R24 ;  /* 0x0000000403187825 */ /* 0x001fcc00078e0218 */
[----:B------:R-:W2:Y:S02]  /*43a0*/  LDG.E.CONSTANT R25, desc[UR4][R24.64] ;  /* 0x0000000418197981 */ /* 0x000ea4000c1e9900 */
[----:B--2---:R-:W-:-:S13]  /*43b0*/  ISETP.NE.AND P0, PT, R25, R36, PT ;  /* 0x000000241900720c */ /* 0x004fda0003f05270 */
[----:B------:R-:W-:Y:S05]  /*43c0*/  @!P0 BRA `(.L_x_116) ;  /* 0x0000000000108947 */ /* 0x000fea0003800000 */
[----:B------:R-:W-:-:S05]  /*43d0*/  VIADD R3, R3, 0x1 ;  /* 0x0000000103037836 */ /* 0x000fca0000000000 */
[----:B------:R-:W-:-:S13]  /*43e0*/  ISETP.GE.AND P0, PT, R3, R27, PT ;  /* 0x0000001b0300720c */ /* 0x000fda0003f06270 */
[----:B------:R-:W-:Y:S05]  /*43f0*/  @!P0 BRA `(.L_x_117) ;  /* 0xfffffffc00e08947 */ /* 0x000fea000383ffff */
[----:B------:R-:W-:Y:S05]  /*4400*/  BRA `(.L_x_112) ;  /* 0x0000000000647947 */ /* 0x000fea0003800000 */
.L_x_116:
        /* <DEDUP_REMOVED lines=22> */
.L_x_119:
[----:B------:R-:W-:Y:S05]  /*4570*/  BSYNC.RECONVERGENT B3 ;  /* 0x0000000000037941 */ /* 0x000fea0003800200 */
.L_x_118:
[----:B------:R-:W-:Y:S01]  /*4580*/  DADD R4, R4, R56 ;  /* 0x0000000004047229 */ /* 0x000fe20000000038 */
[----:B------:R-:W-:-:S10]  /*4590*/  VIADD R35, R35, 0x1 ;  /* 0x0000000123237836 */ /* 0x000fd40000000000 */
.L_x_112:
[----:B------:R-:W-:Y:S05]  /*45a0*/  BSYNC.RECONVERGENT B2 ;  /* 0x0000000000027941 */ /* 0x000fea0003800200 */
.L_x_111:
[----:B------:R-:W0:Y:S01]  /*45b0*/  LDCU UR6, c[0x0][0x3c8] ;  /* 0x00007900ff0677ac */ /* 0x000e220008000800 */
[----:B------:R-:W-:Y:S01]  /*45c0*/  BSSY.RECONVERGENT B2, `(.L_x_120) ;  /* 0x000001c000027945 */ /* 0x000fe20003800200 */
[----:B0-----:R-:W-:-:S13]  /*45d0*/  ISETP.GE.AND P0, PT, R32, UR6, PT ;  /* 0x0000000620007c0c */ /* 0x001fda000bf06270 */
[----:B------:R-:W-:Y:S05]  /*45e0*/  @P0 BRA `(.L_x_121) ;  /* 0x0000000000640947 */ /* 0x000fea0003800000 */
        /* <DEDUP_REMOVED lines=22> */
.L_x_123:
[----:B------:R-:W-:Y:S05]  /*4750*/  BSYNC.RECONVERGENT B3 ;  /* 0x0000000000037941 */ /* 0x000fea0003800200 */
.L_x_122:
[----:B------:R-:W-:Y:S01]  /*4760*/  DADD R4, R4, R56 ;  /* 0x0000000004047229 */ /* 0x000fe20000000038 */
[----:B------:R-:W-:-:S10]  /*4770*/  VIADD R35, R35, 0x1 ;  /* 0x0000000123237836 */ /* 0x000fd40000000000 */
.L_x_121:
[----:B------:R-:W-:Y:S05]  /*4780*/  BSYNC.RECONVERGENT B2 ;  /* 0x0000000000027941 */ /* 0x000fea0003800200 */
.L_x_120:
        /* <DEDUP_REMOVED lines=29> */
.L_x_126:
[----:B------:R-:W-:Y:S05]  /*4960*/  BSYNC.RECONVERGENT B2 ;  /* 0x0000000000027941 */ /* 0x000fea0003800200 */
.L_x_125:
[----:B------:R-:W-:Y:S01]  /*4970*/  DADD R4, R4, R56 ;  /* 0x0000000004047229 */ /* 0x000fe20000000038 */
[----:B------:R-:W-:Y:S01]  /*4980*/  IADD3 R35, PT, PT, R35, 0x1, RZ ;  /* 0x0000000123237810 */ /* 0x000fe20007ffe0ff */
[----:B------:R-:W-:Y:S09]  /*4990*/  BRA `(.L_x_110) ;  /* 0x0000000000b07947 */ /* 0x000ff20003800000 */
.L_x_124:
        /* <DEDUP_REMOVED lines=10> */
.L_x_128:
        /* <DEDUP_REMOVED lines=9> */
.L_x_127:
        /* <DEDUP_REMOVED lines=22> */
.L_x_130:
[----:B------:R-:W-:Y:S05]  /*4c30*/  BSYNC.RECONVERGENT B2 ;  /* 0x0000000000027941 */ /* 0x000fea0003800200 */
.L_x_129:
[----:B------:R-:W-:Y:S01]  /*4c40*/  DADD R4, R4, R56 ;  /* 0x0000000004047229 */ /* 0x000fe20000000038 */
[----:B------:R-:W-:-:S10]  /*4c50*/  VIADD R35, R35, 0x1 ;  /* 0x0000000123237836 */ /* 0x000fd40000000000 */
.L_x_110:
[----:B------:R-:W-:Y:S05]  /*4c60*/  BSYNC.RECONVERGENT B1 ;  /* 0x0000000000017941 */ /* 0x000fea0003800200 */
.L_x_109:
[----:B------:R-:W0:Y:S01]  /*4c70*/  LDCU UR6, c[0x0][0x3cc] ;  /* 0x00007980ff0677ac */ /* 0x000e220008000800 */
[----:B------:R-:W-:Y:S01]  /*4c80*/  VIADD R34, R34, 0x1 ;  /* 0x0000000122227836 */ /* 0x000fe20000000000 */
[----:B------:R-:W-:Y:S04]  /*4c90*/  BSSY.RECONVERGENT B1, `(.L_x_131) ;  /* 0x00000f9000017945 */ /* 0x000fe80003800200 */
[----:B0-----:R-:W-:-:S13]  /*4ca0*/  ISETP.GE.AND P0, PT, R34, UR6, PT ;  /* 0x0000000622007c0c */ /* 0x001fda000bf06270 */
[----:B------:R-:W-:Y:S05]  /*4cb0*/  @P0 BRA `(.L_x_132) ;  /* 0x0000000c00d80947 */ /* 0x000fea0003800000 */
[----:B------:R-:W0:Y:S01]  /*4cc0*/  LDC R3, c[0x0][0x3c8] ;  /* 0x0000f200ff037b82 */ /* 0x000e220000000800 */
[----:B------:R-:W1:Y:S01]  /*4cd0*/  LDCU.64 UR6, c[0x0][0x398] ;  /* 0x00007300ff0677ac */ /* 0x000e620008000a00 */
[----:B------:R-:W-:Y:S01]  /*4ce0*/  BSSY.RECONVERGENT B2, `(.L_x_133) ;  /* 0x0000054000027945 */ /* 0x000fe20003800200 */
[----:B------:R-:W2:Y:S01]  /*4cf0*/  LDCU.64 UR8, c[0x0][0x380] ;  /* 0x00007000ff0877ac */ /* 0x000ea20008000a00 */
[----:B0-----:R-:W-:Y:S01]  /*4d00*/  IMAD R13, R3, 0x2, R13 ;  /* 0x00000002030d7824 */ /* 0x001fe200078e020d */
[----:B------:R-:W-:-:S04]  /*4d10*/  ISETP.GT.AND P2, PT, R32, R3, PT ;  /* 0x000000032000720c */ /* 0x000fc80003f44270 */
[----:B------:R-:W-:-:S04]  /*4d20*/  IADD3 R0, P0, PT, R32, R13, RZ ;  /* 0x0000000d20007210 */ /* 0x000fc80007f1e0ff */
[----:B------:R-:W-:Y:S02]  /*4d30*/  LEA.HI.X.SX32 R13, R13, RZ, 0x1, P0 ;  /* 0x000000ff0d0d7211 */ /* 0x000fe400000f0eff */
[C---:B-1----:R-:W-:Y:S02]  /*4d40*/  LEA R10, P0, R0.reuse, UR6, 0x3 ;  /* 0x00000006000a7c11 */ /* 0x042fe4000f8018ff */
[C---:B--2---:R-:W-:Y:S02]  /*4d50*/  LEA R6, P1, R0.reuse, UR8, 0x2 ;  /* 0x0000000800067c11 */ /* 0x044fe4000f8210ff */
[C-C-:B------:R-:W-:Y:S02]  /*4d60*/  LEA.HI.X R11, R0.reuse, UR7, R13.reuse, 0x3, P0 ;  /* 0x00000007000b7c11 */ /* 0x140fe400080f1c0d */
[----:B------:R-:W-:Y:S01]  /*4d70*/  LEA.HI.X R7, R0, UR9, R13, 0x2, P1 ;  /* 0x0000000900077c11 */ /* 0x000fe200088f140d */
[----:B------:R-:W-:Y:S08]  /*4d80*/  @P2 BRA `(.L_x_134) ;  /* 0x0000000400242947 */ /* 0x000ff00003800000 */
        /* <DEDUP_REMOVED lines=25> */
.L_x_137:
[----:B------:R-:W-:Y:S05]  /*4f20*/  BSYNC.RECONVERGENT B3 ;  /* 0x0000000000037941 */ /* 0x000fea0003800200 */
.L_x_136:
[----:B------:R-:W-:Y:S01]  /*4f30*/  DADD R4, R4, R56 ;  /* 0x0000000004047229 */ /* 0x000fe20000000038 */
[----:B------:R-:W-:Y:S01]  /*4f40*/  VIADD R35, R35, 0x1 ;  /* 0x0000000123237836 */ /* 0x000fe20000000000 */
[----:B------:R-:W-:Y:S09]  /*4f50*/  BRA `(.L_x_134) ;  /* 0x0000000000b07947 */ /* 0x000ff20003800000 */
.L_x_135:
        /* <DEDUP_REMOVED lines=10> */
.L_x_139:
        /* <DEDUP_REMOVED lines=9> */
.L_x_138:
        /* <DEDUP_REMOVED lines=22> */
.L_x_141:
[----:B------:R-:W-:Y:S05]  /*51f0*/  BSYNC.RECONVERGENT B3 ;  /* 0x0000000000037941 */ /* 0x000fea0003800200 */
.L_x_140:
[----:B------:R-:W-:Y:S01]  /*5200*/  DADD R4, R4, R56 ;  /* 0x0000000004047229 */ /* 0x000fe20000000038 */
[----:B------:R-:W-:-:S10]  /*5210*/  VIADD R35, R35, 0x1 ;  /* 0x0000000123237836 */ /* 0x000fd40000000000 */
.L_x_134:
[----:B------:R-:W-:Y:S05]  /*5220*/  BSYNC.RECONVERGENT B2 ;  /* 0x0000000000027941 */ /* 0x000fea0003800200 */
.L_x_133:
[----:B------:R-:W0:Y:S01]  /*5230*/  LDC R3, c[0x0][0x3c8] ;  /* 0x0000f200ff037b82 */ /* 0x000e220000000800 */
[----:B------:R-:W-:Y:S01]  /*5240*/  BSSY.RECONVERGENT B2, `(.L_x_142) ;  /* 0x0000050000027945 */ /* 0x000fe20003800200 */
[----:B0-----:R-:W-:-:S13]  /*5250*/  ISETP.GE.AND P0, PT, R32, R3, PT ;  /* 0x000000032000720c */ /* 0x001fda0003f06270 */
[----:B------:R-:W-:Y:S05]  /*5260*/  @P0 BRA `(.L_x_143) ;  /* 0x0000000400340947 */ /* 0x000fea0003800000 */
[----:B------:R-:W-:-:S06]  /*5270*/  IMAD.WIDE R8, R3, 0x4, R8 ;  /* 0x0000000403087825 */ /* 0x000fcc00078e0208 */
[----:B------:R-:W2:Y:S02]  /*5280*/  LDG.E.CONSTANT R9, desc[UR4][R8.64] ;  /* 0x0000000408097981 */ /* 0x000ea4000c1e9900 */
[----:B--2---:R-:W-:-:S13]  /*5290*/  ISETP.GE.AND P0, PT, R9, 0x1, PT ;  /* 0x000000010900780c */ /* 0x004fda0003f06270 */
[----:B------:R-:W-:Y:S05]  /*52a0*/  @!P0 BRA `(.L_x_144) ;  /* 0x0000000000748947 */ /* 0x000fea0003800000 */
[----:B------:R-:W-:-:S13]  /*52b0*/  ISETP.NE.AND P0, PT, R2, R9, PT ;  /* 0x000000090200720c */ /* 0x000fda0003f05270 */
[----:B------:R-:W-:Y:S05]  /*52c0*/  @P0 BRA `(.L_x_143) ;  /* 0x00000004001c0947 */ /* 0x000fea0003800000 */
[----:B------:R-:W0:Y:S01]  /*52d0*/  LDC.64 R8, c[0x0][0x398] ;  /* 0x0000e600ff087b82 */ /* 0x000e220000000a00 */
[----:B------:R-:W-:-:S04]  /*52e0*/  IMAD.IADD R3, R12, 0x1, R3 ;  /* 0x000000010c037824 */ /* 0x000fc800078e0203 */
        /* <DEDUP_REMOVED lines=21> */
.L_x_146:
[----:B------:R-:W-:Y:S05]  /*5440*/  BSYNC.RECONVERGENT B3 ;  /* 0x0000000000037941 */ /* 0x000fea0003800200 */
.L_x_145:
[----:B------:R-:W-:Y:S01]  /*5450*/  DADD R4, R4, R56 ;  /* 0x0000000004047229 */ /* 0x000fe20000000038 */
[----:B------:R-:W-:Y:S01]  /*5460*/  VIADD R35, R35, 0x1 ;  /* 0x0000000123237836 */ /* 0x000fe20000000000 */
[----:B------:R-:W-:Y:S09]  /*5470*/  BRA `(.L_x_143) ;  /* 0x0000000000b07947 */ /* 0x000ff20003800000 */
.L_x_144:
        /* <DEDUP_REMOVED lines=9> */
[----:B------:R-:W0:Y:S01]  /*5510*/  LDC.64 R18, c[0x0][0x390] ;  /* 0x0000e400ff127b82 */ /* 0x000e220000000a00 */
[----:B------:R-:W-:-:S07]  /*5520*/  IMAD.MOV.U32 R13, RZ, RZ, R8 ;  /* 0x000000ffff0d7224 */ /* 0x000fce00078e0008 */
.L_x_148:
        /* <DEDUP_REMOVED lines=8> */
.L_x_147:
        /* <DEDUP_REMOVED lines=22> */
.L_x_150:
[----:B------:R-:W-:Y:S05]  /*5710*/  BSYNC.RECONVERGENT B3 ;  /* 0x0000000000037941 */ /* 0x000fea0003800200 */
.L_x_149:
[----:B------:R-:W-:Y:S01]  /*5720*/  DADD R4, R4, R56 ;  /* 0x0000000004047229 */ /* 0x000fe20000000038 */
[----:B------:R-:W-:-:S10]  /*5730*/  VIADD R35, R35, 0x1 ;  /* 0x0000000123237836 */ /* 0x000fd40000000000 */
.L_x_143:
[----:B------:R-:W-:Y:S05]  /*5740*/  BSYNC.RECONVERGENT B2 ;  /* 0x0000000000027941 */ /* 0x000fea0003800200 */
.L_x_142:
        /* <DEDUP_REMOVED lines=29> */
.L_x_153:
[----:B------:R-:W-:Y:S05]  /*5920*/  BSYNC.RECONVERGENT B2 ;  /* 0x0000000000027941 */ /* 0x000fea0003800200 */
.L_x_152:
[----:B------:R-:W-:Y:S01]  /*5930*/  DADD R4, R4, R56 ;  /* 0x0000000004047229 */ /* 0x000fe20000000038 */
[----:B------:R-:W-:Y:S01]  /*5940*/  VIADD R35, R35, 0x1 ;  /* 0x0000000123237836 */ /* 0x000fe20000000000 */
[----:B------:R-:W-:Y:S09]  /*5950*/  BRA `(.L_x_132) ;  /* 0x0000000000b07947 */ /* 0x000ff20003800000 */
.L_x_151:
        /* <DEDUP_REMOVED lines=11> */
.L_x_155:
        /* <DEDUP_REMOVED lines=8> */
.L_x_154:
        /* <DEDUP_REMOVED lines=22> */
.L_x_157:
[----:B------:R-:W-:Y:S05]  /*5bf0*/  BSYNC.RECONVERGENT B2 ;  /* 0x0000000000027941 */ /* 0x000fea0003800200 */
.L_x_156:
[----:B------:R-:W-:Y:S01]  /*5c00*/  DADD R4, R4, R56 ;  /* 0x0000000004047229 */ /* 0x000fe20000000038 */
[----:B------:R-:W-:-:S10]  /*5c10*/  VIADD R35, R35, 0x1 ;  /* 0x0000000123237836 */ /* 0x000fd40000000000 */
.L_x_132:
[----:B------:R-:W-:Y:S05]  /*5c20*/  BSYNC.RECONVERGENT B1 ;  /* 0x0000000000017941 */ /* 0x000fea0003800200 */
.L_x_131:
        /* <DEDUP_REMOVED lines=20> */
.L_x_159:
[----:B------:R-:W-:Y:S05]  /*5d70*/  BSYNC.RECONVERGENT B1 ;  /* 0x0000000000017941 */ /* 0x000fea0003800200 */
.L_x_158:
[----:B------:R-:W0:Y:S02]  /*5d80*/  LDC.64 R2, c[0x0][0x3a8] ;  /* 0x0000ea00ff027b82 */ /* 0x000e240000000a00 */
[----:B0-----:R-:W-:-:S05]  /*5d90*/  IMAD.WIDE R12, R12, 0x8, R2 ;  /* 0x000000080c0c7825 */ /* 0x001fca00078e0202 */
[----:B------:R-:W-:Y:S01]  /*5da0*/  STG.E.64 desc[UR4][R12.64], R56 ;  /* 0x000000380c007986 */ /* 0x000fe2000c101b04 */
[----:B------:R-:W-:Y:S05]  /*5db0*/  EXIT ;  /* 0x000000000000794d */ /* 0x000fea0003800000 */
        .weak           $__internal_0_$__cuda_sm20_div_rn_f64_full
        .type           $__internal_0_$__cuda_sm20_div_rn_f64_full,@function
        .size           $__internal_0_$__cuda_sm20_div_rn_f64_full,(.L_x_201 - $__internal_0_$__cuda_sm20_div_rn_f64_full)
$__internal_0_$__cuda_sm20_div_rn_f64_full:
[C---:B------:R-:W-:Y:S01]  /*5dc0*/  FSETP.GEU.AND P0, PT, |R49|.reuse, 1.469367938527859385e-39, PT ;  /* 0x001000003100780b */ /* 0x040fe20003f0e200 */
[----:B------:R-:W-:Y:S01]  /*5dd0*/  IMAD.MOV.U32 R62, RZ, RZ, 0x1 ;  /* 0x00000001ff3e7424 */ /* 0x000fe200078e00ff */
[----:B------:R-:W-:Y:S01]  /*5de0*/  LOP3.LUT R46, R49, 0x800fffff, RZ, 0xc0, !PT ;  /* 0x800fffff312e7812 */ /* 0x000fe200078ec0ff */
[----:B------:R-:W-:Y:S01]  /*5df0*/  IMAD.MOV.U32 R57, RZ, RZ, 0x1ca00000 ;  /* 0x1ca00000ff397424 */ /* 0x000fe200078e00ff */
[C---:B------:R-:W-:Y:S01]  /*5e00*/  FSETP.GEU.AND P2, PT, |R51|.reuse, 1.469367938527859385e-39, PT ;  /* 0x001000003300780b */ /* 0x040fe20003f4e200 */
[----:B------:R-:W-:Y:S01]  /*5e10*/  BSSY.RECONVERGENT B0, `(.L_x_160) ;  /* 0x0000052000007945 */ /* 0x000fe20003800200 */
[----:B------:R-:W-:Y:S02]  /*5e20*/  LOP3.LUT R47, R46, 0x3ff00000, RZ, 0xfc, !PT ;  /* 0x3ff000002e2f7812 */ /* 0x000fe400078efcff */
[----:B------:R-:W-:Y:S02]  /*5e30*/  MOV R46, R48 ;  /* 0x00000030002e7202 */ /* 0x000fe40000000f00 */
[----:B------:R-:W-:-:S02]  /*5e40*/  LOP3.LUT R56, R51, 0x7ff00000, RZ, 0xc0, !PT ;  /* 0x7ff0000033387812 */ /* 0x000fc400078ec0ff */
[C---:B------:R-:W-:Y:S01]  /*5e50*/  LOP3.LUT R60, R49.reuse, 0x7ff00000, RZ, 0xc0, !PT ;  /* 0x7ff00000313c7812 */ /* 0x040fe200078ec0ff */
[----:B------:R-:W-:Y:S02]  /*5e60*/  @!P0 DMUL R46, R48, 8.98846567431157953865e+307 ;  /* 0x7fe00000302e8828 */ /* 0x000fe40000000000 */
[----:B------:R-:W-:Y:S01]  /*5e70*/  IMAD.MOV.U32 R59, RZ, RZ, R56 ;  /* 0x000000ffff3b7224 */ /* 0x000fe200078e0038 */
[C---:B------:R-:W-:Y:S02]  /*5e80*/  ISETP.GE.U32.AND P1, PT, R56.reuse, R60, PT ;  /* 0x0000003c3800720c */ /* 0x040fe40003f26070 */
[----:B------:R-:W-:Y:S01]  /*5e90*/  @!P2 LOP3.LUT R53, R49, 0x7ff00000, RZ, 0xc0, !PT ;  /* 0x7ff000003135a812 */ /* 0x000fe200078ec0ff */
[----:B------:R-:W0:Y:S03]  /*5ea0*/  MUFU.RCP64H R63, R47 ;  /* 0x0000002f003f7308 */ /* 0x000e260000001800 */
[----:B------:R-:W-:-:S02]  /*5eb0*/  @!P2 ISETP.GE.U32.AND P3, PT, R56, R53, PT ;  /* 0x000000353800a20c */ /* 0x000fc40003f66070 */
[----:B------:R-:W-:Y:S02]  /*5ec0*/  SEL R53, R57, 0x63400000, !P1 ;  /* 0x6340000039357807 */ /* 0x000fe40004800000 */
[----:B------:R-:W-:Y:S02]  /*5ed0*/  @!P0 LOP3.LUT R60, R47, 0x7ff00000, RZ, 0xc0, !PT ;  /* 0x7ff000002f3c8812 */ /* 0x000fe400078ec0ff */
[----:B------:R-:W-:Y:S01]  /*5ee0*/  LOP3.LUT R53, R53, 0x800fffff, R51, 0xf8, !PT ;  /* 0x800fffff35357812 */ /* 0x000fe200078ef833 */
[----:B0-----:R-:W-:-:S08]  /*5ef0*/  DFMA R54, R62, -R46, 1 ;  /* 0x3ff000003e36742b */ /* 0x001fd0000000082e */
[----:B------:R-:W-:-:S08]  /*5f00*/  DFMA R54, R54, R54, R54 ;  /* 0x000000363636722b */ /* 0x000fd00000000036 */
[----:B------:R-:W-:Y:S01]  /*5f10*/  DFMA R62, R62, R54, R62 ;  /* 0x000000363e3e722b */ /* 0x000fe2000000003e */
[----:B------:R-:W-:Y:S01]  /*5f20*/  @!P2 SEL R55, R57, 0x63400000, !P3 ;  /* 0x634000003937a807 */ /* 0x000fe20005800000 */
[----:B------:R-:W-:-:S03]  /*5f30*/  @!P2 IMAD.MOV.U32 R54, RZ, RZ, RZ ;  /* 0x000000ffff36a224 */ /* 0x000fc600078e00ff */
[----:B------:R-:W-:-:S03]  /*5f40*/  @!P2 LOP3.LUT R52, R55, 0x80000000, R51, 0xf8, !PT ;  /* 0x800000003734a812 */ /* 0x000fc600078ef833 */
[----:B------:R-:W-:Y:S01]  /*5f50*/  DFMA R64, R62, -R46, 1 ;  /* 0x3ff000003e40742b */ /* 0x000fe2000000082e */
[----:B------:R-:W-:Y:S01]  /*5f60*/  @!P2 LOP3.LUT R55, R52, 0x100000, RZ, 0xfc, !PT ;  /* 0x001000003437a812 */ /* 0x000fe200078efcff */
[----:B------:R-:W-:-:S06]  /*5f70*/  IMAD.MOV.U32 R52, RZ, RZ, R50 ;  /* 0x000000ffff347224 */ /* 0x000fcc00078e0032 */
[----:B------:R-:W-:Y:S02]  /*5f80*/  DFMA R64, R62, R64, R62 ;  /* 0x000000403e40722b */ /* 0x000fe4000000003e */
[----:B------:R-:W-:-:S08]  /*5f90*/  @!P2 DFMA R52, R52, 2, -R54 ;  /* 0x400000003434a82b */ /* 0x000fd00000000836 */
[----:B------:R-:W-:Y:S02]  /*5fa0*/  DMUL R62, R64, R52 ;  /* 0x00000034403e7228 */ /* 0x000fe40000000000 */
[----:B------:R-:W-:-:S04]  /*5fb0*/  @!P2 LOP3.LUT R59, R53, 0x7ff00000, RZ, 0xc0, !PT ;  /* 0x7ff00000353ba812 */ /* 0x000fc800078ec0ff */
[----:B------:R-:W-:Y:S02]  /*5fc0*/  IADD3 R61, PT, PT, R59, -0x1, RZ ;  /* 0xffffffff3b3d7810 */ /* 0x000fe40007ffe0ff */
[----:B------:R-:W-:Y:S02]  /*5fd0*/  DFMA R54, R62, -R46, R52 ;  /* 0x8000002e3e36722b */ /* 0x000fe40000000034 */
[----:B------:R-:W-:Y:S01]  /*5fe0*/  ISETP.GT.U32.AND P0, PT, R61, 0x7feffffe, PT ;  /* 0x7feffffe3d00780c */ /* 0x000fe20003f04070 */
[----:B------:R-:W-:-:S05]  /*5ff0*/  VIADD R61, R60, 0xffffffff ;  /* 0xffffffff3c3d7836 */ /* 0x000fca0000000000 */
[----:B------:R-:W-:Y:S01]  /*6000*/  ISETP.GT.U32.OR P0, PT, R61, 0x7feffffe, P0 ;  /* 0x7feffffe3d00780c */ /* 0x000fe20000704470 */
[----:B------:R-:W-:-:S12]  /*6010*/  DFMA R54, R64, R54, R62 ;  /* 0x000000364036722b */ /* 0x000fd8000000003e */
[----:B------:R-:W-:Y:S05]  /*6020*/  @P0 BRA `(.L_x_161) ;  /* 0x00000000006c0947 */ /* 0x000fea0003800000 */
[----:B------:R-:W-:Y:S01]  /*6030*/  LOP3.LUT R51, R49, 0x7ff00000, RZ, 0xc0, !PT ;  /* 0x7ff0000031337812 */ /* 0x000fe200078ec0ff */
[----:B------:R-:W-:-:S03]  /*6040*/  IMAD.MOV.U32 R60, RZ, RZ, RZ ;  /* 0x000000ffff3c7224 */ /* 0x000fc600078e00ff */
[CC--:B------:R-:W-:Y:S02]  /*6050*/  VIADDMNMX R50, R56.reuse, -R51.reuse, 0xb9600000, !PT ;  /* 0xb960000038327446 */ /* 0x0c0fe40007800933 */
[----:B------:R-:W-:Y:S02]  /*6060*/  ISETP.GE.U32.AND P0, PT, R56, R51, PT ;  /* 0x000000333800720c */ /* 0x000fe40003f06070 */
[----:B------:R-:W-:Y:S02]  /*6070*/  VIMNMX R50, PT, PT, R50, 0x46a00000, PT ;  /* 0x46a0000032327848 */ /* 0x000fe40003fe0100 */
[----:B------:R-:W-:-:S05]  /*6080*/  SEL R57, R57, 0x63400000, !P0 ;  /* 0x6340000039397807 */ /* 0x000fca0004000000 */
[----:B------:R-:W-:-:S04]  /*6090*/  IMAD.IADD R50, R50, 0x1, -R57 ;  /* 0x0000000132327824 */ /* 0x000fc800078e0a39 */
[----:B------:R-:W-:-:S06]  /*60a0*/  VIADD R61, R50, 0x7fe00000 ;  /* 0x7fe00000323d7836 */ /* 0x000fcc0000000000 */
[----:B------:R-:W-:-:S10]  /*60b0*/  DMUL R56, R54, R60 ;  /* 0x0000003c36387228 */ /* 0x000fd40000000000 */
[----:B------:R-:W-:-:S13]  /*60c0*/  FSETP.GTU.AND P0, PT, |R57|, 1.469367938527859385e-39, PT ;  /* 0x001000003900780b */ /* 0x000fda0003f0c200 */
[----:B------:R-:W-:Y:S05]  /*60d0*/  @P0 BRA `(.L_x_162) ;  /* 0x0000000000940947 */ /* 0x000fea0003800000 */
[----:B------:R-:W-:Y:S01]  /*60e0*/  DFMA R46, R54, -R46, R52 ;  /* 0x8000002e362e722b */ /* 0x000fe20000000034 */
[----:B------:R-:W-:-:S09]  /*60f0*/  IMAD.MOV.U32 R60, RZ, RZ, RZ ;  /* 0x000000ffff3c7224 */ /* 0x000fd200078e00ff */
[C---:B------:R-:W-:Y:S02]  /*6100*/  FSETP.NEU.AND P0, PT, R47.reuse, RZ, PT ;  /* 0x000000ff2f00720b */ /* 0x040fe40003f0d000 */
[----:B------:R-:W-:-:S04]  /*6110*/  LOP3.LUT R48, R47, 0x80000000, R49, 0x48, !PT ;  /* 0x800000002f307812 */ /* 0x000fc800078e4831 */
[----:B------:R-:W-:-:S07]  /*6120*/  LOP3.LUT R61, R48, R61, RZ, 0xfc, !PT ;  /* 0x0000003d303d7212 */ /* 0x000fce00078efcff */
[----:B------:R-:W-:Y:S05]  /*6130*/  @!P0 BRA `(.L_x_162) ;  /* 0x00000000007c8947 */ /* 0x000fea0003800000 */
[C---:B------:R-:W-:Y:S01]  /*6140*/  IADD3 R47, PT, PT, -R50.reuse, RZ, RZ ;  /* 0x000000ff322f7210 */ /* 0x040fe20007ffe1ff */
[----:B------:R-:W-:Y:S01]  /*6150*/  IMAD.MOV.U32 R46, RZ, RZ, RZ ;  /* 0x000000ffff2e7224 */ /* 0x000fe200078e00ff */
[----:B------:R-:W-:-:S05]  /*6160*/  IADD3 R50, PT, PT, -R50, -0x43300000, RZ ;  /* 0xbcd0000032327810 */ /* 0x000fca0007ffe1ff */
[----:B------:R-:W-:Y:S02]  /*6170*/  DFMA R46, R56, -R46, R54 ;  /* 0x8000002e382e722b */ /* 0x000fe40000000036 */
[----:B------:R-:W-:-:S08]  /*6180*/  DMUL.RP R54, R54, R60 ;  /* 0x0000003c36367228 */ /* 0x000fd00000008000 */
[----:B------:R-:W-:Y:S02]  /*6190*/  FSETP.NEU.AND P0, PT, |R47|, R50, PT ;  /* 0x000000322f00720b */ /* 0x000fe40003f0d200 */
[----:B------:R-:W-:Y:S02]  /*61a0*/  LOP3.LUT R47, R55, R48, RZ, 0x3c, !PT ;  /* 0x00000030372f7212 */ /* 0x000fe400078e3cff */
[----:B------:R-:W-:Y:S02]  /*61b0*/  FSEL R56, R54, R56, !P0 ;  /* 0x0000003836387208 */ /* 0x000fe40004000000 */
[----:B------:R-:W-:Y:S01]  /*61c0*/  FSEL R57, R47, R57, !P0 ;  /* 0x000000392f397208 */ /* 0x000fe20004000000 */
[----:B------:R-:W-:Y:S06]  /*61d0*/  BRA `(.L_x_162) ;  /* 0x0000000000547947 */ /* 0x000fec0003800000 */
.L_x_161:
[----:B------:R-:W-:-:S14]  /*61e0*/  DSETP.NAN.AND P0, PT, R50, R50, PT ;  /* 0x000000323200722a */ /* 0x000fdc0003f08000 */
[----:B------:R-:W-:Y:S05]  /*61f0*/  @P0 BRA `(.L_x_163) ;  /* 0x0000000000440947 */ /* 0x000fea0003800000 */
[----:B------:R-:W-:-:S14]  /*6200*/  DSETP.NAN.AND P0, PT, R48, R48, PT ;  /* 0x000000303000722a */ /* 0x000fdc0003f08000 */
[----:B------:R-:W-:Y:S05]  /*6210*/  @P0 BRA `(.L_x_164) ;  /* 0x0000000000300947 */ /* 0x000fea0003800000 */
[----:B------:R-:W-:Y:S01]  /*6220*/  ISETP.NE.AND P0, PT, R59, R60, PT ;  /* 0x0000003c3b00720c */ /* 0x000fe20003f05270 */
[----:B------:R-:W-:Y:S02]  /*6230*/  IMAD.MOV.U32 R56, RZ, RZ, 0x0 ;  /* 0x00000000ff387424 */ /* 0x000fe400078e00ff */
[----:B------:R-:W-:-:S10]  /*6240*/  IMAD.MOV.U32 R57, RZ, RZ, -0x80000 ;  /* 0xfff80000ff397424 */ /* 0x000fd400078e00ff */
[----:B------:R-:W-:Y:S05]  /*6250*/  @!P0 BRA `(.L_x_162) ;  /* 0x0000000000348947 */ /* 0x000fea0003800000 */
[----:B------:R-:W-:Y:S02]  /*6260*/  ISETP.NE.AND P0, PT, R59, 0x7ff00000, PT ;  /* 0x7ff000003b00780c */ /* 0x000fe40003f05270 */
[----:B------:R-:W-:Y:S02]  /*6270*/  LOP3.LUT R57, R51, 0x80000000, R49, 0x48, !PT ;  /* 0x8000000033397812 */ /* 0x000fe400078e4831 */
[----:B------:R-:W-:-:S13]  /*6280*/  ISETP.EQ.OR P0, PT, R60, RZ, !P0 ;  /* 0x000000ff3c00720c */ /* 0x000fda0004702670 */
[----:B------:R-:W-:Y:S01]  /*6290*/  @P0 LOP3.LUT R46, R57, 0x7ff00000, RZ, 0xfc, !PT ;  /* 0x7ff00000392e0812 */ /* 0x000fe200078efcff */
[----:B------:R-:W-:Y:S02]  /*62a0*/  @!P0 IMAD.MOV.U32 R56, RZ, RZ, RZ ;  /* 0x000000ffff388224 */ /* 0x000fe400078e00ff */
[----:B------:R-:W-:Y:S01]  /*62b0*/  @P0 IMAD.MOV.U32 R56, RZ, RZ, RZ ;  /* 0x000000ffff380224 */ /* 0x000fe200078e00ff */
[----:B------:R-:W-:Y:S01]  /*62c0*/  @P0 MOV R57, R46 ;  /* 0x0000002e00390202 */ /* 0x000fe20000000f00 */
[----:B------:R-:W-:Y:S06]  /*62d0*/  BRA `(.L_x_162) ;  /* 0x0000000000147947 */ /* 0x000fec0003800000 */
.L_x_164:
[----:B------:R-:W-:Y:S01]  /*62e0*/  LOP3.LUT R57, R49, 0x80000, RZ, 0xfc, !PT ;  /* 0x0008000031397812 */ /* 0x000fe200078efcff */
[----:B------:R-:W-:Y:S01]  /*62f0*/  IMAD.MOV.U32 R56, RZ, RZ, R48 ;  /* 0x000000ffff387224 */ /* 0x000fe200078e0030 */
[----:B------:R-:W-:Y:S06]  /*6300*/  BRA `(.L_x_162) ;  /* 0x0000000000087947 */ /* 0x000fec0003800000 */
.L_x_163:
[----:B------:R-:W-:Y:S01]  /*6310*/  LOP3.LUT R57, R51, 0x80000, RZ, 0xfc, !PT ;  /* 0x0008000033397812 */ /* 0x000fe200078efcff */
[----:B------:R-:W-:-:S07]  /*6320*/  IMAD.MOV.U32 R56, RZ, RZ, R50 ;  /* 0x000000ffff387224 */ /* 0x000fce00078e0032 */
.L_x_162:
[----:B------:R-:W-:Y:S05]  /*6330*/  BSYNC.RECONVERGENT B0 ;  /* 0x0000000000007941 */ /* 0x000fea0003800200 */
.L_x_160:
[----:B------:R-:W-:Y:S02]  /*6340*/  IMAD.MOV.U32 R46, RZ, RZ, R0 ;  /* 0x000000ffff2e7224 */ /* 0x000fe400078e0000 */
[----:B------:R-:W-:-:S04]  /*6350*/  IMAD.MOV.U32 R47, RZ, RZ, 0x0 ;  /* 0x00000000ff2f7424 */ /* 0x000fc800078e00ff */
[----:B------:R-:W-:Y:S05]  /*6360*/  RET.REL.NODEC R46 `(_Z9ccc_loop3PKiS0_S0_PKdS2_PdS3_S2_S2_iiPi) ;  /* 0xffffff9c2e247950 */ /* 0x000fea0003c3ffff */
.L_x_165:
[----:B------:R-:W-:-:S00]  /*6370*/  BRA `(.L_x_165) ;  /* 0xfffffffc00fc7947 */ /* 0x000fc0000383ffff */
[----:B------:R-:W-:-:S00]  /*6380*/  NOP ;  /* 0x0000000000007918 */ /* 0x000fc00000000000 */
[----:B------:R-:W-:-:S00]  /*6390*/  NOP ;  /* 0x0000000000007918 */ /* 0x000fc00000000000 */
[----:B------:R-:W-:-:S00]  /*63a0*/  NOP ;  /* 0x0000000000007918 */ /* 0x000fc00000000000 */
[----:B------:R-:W-:-:S00]  /*63b0*/  NOP ;  /* 0x0000000000007918 */ /* 0x000fc00000000000 */
[----:B------:R-:W-:-:S00]  /*63c0*/  NOP ;  /* 0x0000000000007918 */ /* 0x000fc00000000000 */
[----:B------:R-:W-:-:S00]  /*63d0*/  NOP ;  /* 0x0000000000007918 */ /* 0x000fc00000000000 */
[----:B------:R-:W-:-:S00]  /*63e0*/  NOP ;  /* 0x0000000000007918 */ /* 0x000fc00000000000 */
[----:B------:R-:W-:-:S00]  /*63f0*/  NOP ;  /* 0x0000000000007918 */ /* 0x000fc00000000000 */
.L_x_201:


//--------------------- .text._Z11ccc_loop2_2PKiPKdS2_S2_S2_PdPii --------------------------
	.section	.text._Z11ccc_loop2_2PKiPKdS2_S2_S2_PdPii,"ax",@progbits
	.align	128
        .global         _Z11ccc_loop2_2PKiPKdS2_S2_S2_PdPii
        .type           _Z11ccc_loop2_2PKiPKdS2_S2_S2_PdPii,@function
        .size           _Z11ccc_loop2_2PKiPKdS2_S2_S2_PdPii,(.L_x_202 - _Z11ccc_loop2_2PKiPKdS2_S2_S2_PdPii)
        .other          _Z11ccc_loop2_2PKiPKdS2_S2_S2_PdPii,@"STO_CUDA_ENTRY STV_DEFAULT"
_Z11ccc_loop2_2PKiPKdS2_S2_S2_PdPii:
.text._Z11ccc_loop2_2PKiPKdS2_S2_S2_PdPii:
[----:B------:R-:W-:Y:S01]  /*0000*/  LDC R1, c[0x0][0x37c] ;  /* 0x0000df00ff017b82 */ /* 0x000fe20000000800 */
[----:B------:R-:W0:Y:S07]  /*0010*/  S2R R0, SR_TID.X ;  /* 0x0000000000007919 */ /* 0x000e2e0000002100 */
[----:B------:R-:W0:Y:S01]  /*0020*/  S2UR UR4, SR_CTAID.X ;  /* 0x00000000000479c3 */ /* 0x000e220000002500 */
[----:B------:R-:W1:Y:S07]  /*0030*/  LDCU UR5, c[0x0][0x3b8] ;  /* 0x00007700ff0577ac */ /* 0x000e6e0008000800 */
[----:B------:R-:W0:Y:S02]  /*0040*/  LDC R3, c[0x0][0x360] ;  /* 0x0000d800ff037b82 */ /* 0x000e240000000800 */
[----:B0-----:R-:W-:-:S05]  /*0050*/  IMAD R0, R3, UR4, R0 ;  /* 0x0000000403007c24 */ /* 0x001fca000f8e0200 */
[----:B-1----:R-:W-:-:S13]  /*0060*/  ISETP.GE.AND P0, PT, R0, UR5, PT ;  /* 0x0000000500007c0c */ /* 0x002fda000bf06270 */
[----:B------:R-:W-:Y:S05]  /*0070*/  @P0 EXIT ;  /* 0x000000000000094d */ /* 0x000fea0003800000 */
[----:B------:R-:W0:Y:S01]  /*0080*/  LDC.64 R2, c[0x0][0x380] ;  /* 0x0000e000ff027b82 */ /* 0x000e220000000a00 */
[----:B------:R-:W1:Y:S07]  /*0090*/  LDCU.64 UR4, c[0x0][0x358] ;  /* 0x00006b00ff0477ac */ /* 0x000e6e0008000a00 */
[----:B------:R-:W2:Y:S08]  /*00a0*/  LDC.64 R4, c[0x0][0x398] ;  /* 0x0000e600ff047b82 */ /* 0x000eb00000000a00 */
[----:B------:R-:W3:Y:S01]  /*00b0*/  LDC.64 R6, c[0x0][0x388] ;  /* 0x0000e200ff067b82 */ /* 0x000ee20000000a00 */
[----:B0-----:R-:W-:-:S07]  /*00c0*/  IMAD.WIDE R2, R0, 0x4, R2 ;  /* 0x0000000400027825 */ /* 0x001fce00078e0202 */
[----:B------:R-:W0:Y:S01]  /*00d0*/  LDC.64 R8, c[0x0][0x3a0] ;  /* 0x0000e800ff087b82 */ /* 0x000e220000000a00 */
[----:B-1----:R-:W0:Y:S01]  /*00e0*/  LDG.E.CONSTANT R3, desc[UR4][R2.64] ;  /* 0x0000000402037981 */ /* 0x002e22000c1e9900 */
[----:B--2---:R-:W-:-:S06]  /*00f0*/  IMAD.WIDE R4, R0, 0x8, R4 ;  /* 0x0000000800047825 */ /* 0x004fcc00078e0204 */
[----:B------:R-:W1:Y:S01]  /*0100*/  LDC.64 R10, c[0x0][0x390] ;  /* 0x0000e400ff0a7b82 */ /* 0x000e620000000a00 */
[----:B------:R-:W2:Y:S01]  /*0110*/  LDG.E.64.CONSTANT R4, desc[UR4][R4.64] ;  /* 0x0000000404047981 */ /* 0x000ea2000c1e9b00 */
[----:B---3--:R-:W-:-:S06]  /*0120*/  IMAD.WIDE R6, R0, 0x8, R6 ;  /* 0x0000000800067825 */ /* 0x008fcc00078e0206 */
[----:B------:R-:W3:Y:S01]  /*0130*/  LDG.E.64.CONSTANT R6, desc[UR4][R6.64] ;  /* 0x0000000406067981 */ /* 0x000ee2000c1e9b00 */
[----:B-1----:R-:W-:-:S06]  /*0140*/  IMAD.WIDE R10, R0, 0x8, R10 ;  /* 0x00000008000a7825 */ /* 0x002fcc00078e020a */
[----:B------:R-:W4:Y:S01]  /*0150*/  LDG.E.64.CONSTANT R10, desc[UR4][R10.64] ;  /* 0x000000040a0a7981 */ /* 0x000f22000c1e9b00 */
[----:B0-----:R-:W-:-:S06]  /*0160*/  IMAD.WIDE R8, R3, 0x8, R8 ;  /* 0x0000000803087825 */ /* 0x001fcc00078e0208 */
[----:B------:R-:W3:Y:S01]  /*0170*/  LDG.E.64.CONSTANT R8, desc[UR4][R8.64] ;  /* 0x0000000408087981 */ /* 0x000ee2000c1e9b00 */
[----:B--2---:R-:W0:Y:S01]  /*0180*/  MUFU.RCP64H R3, R5 ;  /* 0x0000000500037308 */ /* 0x004e220000001800 */
[----:B------:R-:W-:-:S06]  /*0190*/  IMAD.MOV.U32 R2, RZ, RZ, 0x1 ;  /* 0x00000001ff027424 */ /* 0x000fcc00078e00ff */
[----:B0-----:R-:W-:-:S08]  /*01a0*/  DFMA R12, -R4, R2, 1 ;  /* 0x3ff00000040c742b */ /* 0x001fd00000000102 */
[----:B------:R-:W-:-:S08]  /*01b0*/  DFMA R12, R12, R12, R12 ;  /* 0x0000000c0c0c722b */ /* 0x000fd0000000000c */
[----:B------:R-:W-:-:S08]  /*01c0*/  DFMA R12, R2, R12, R2 ;  /* 0x0000000c020c722b */ /* 0x000fd00000000002 */
[----:B------:R-:W-:-:S08]  /*01d0*/  DFMA R14, -R4, R12, 1 ;  /* 0x3ff00000040e742b */ /* 0x000fd0000000010c */
[----:B------:R-:W-:Y:S01]  /*01e0*/  DFMA R14, R12, R14, R12 ;  /* 0x0000000e0c0e722b */ /* 0x000fe2000000000c */
[----:B------:R-:W-:Y:S01]  /*01f0*/  BSSY.RECONVERGENT B0, `(.L_x_166) ;  /* 0x000000c000007945 */ /* 0x000fe20003800200 */
[----:B---3--:R-:W-:-:S08]  /*0200*/  DMUL R2, R8, R6 ;  /* 0x0000000608027228 */ /* 0x008fd00000000000 */
[----:B----4-:R-:W-:-:S08]  /*0210*/  DMUL R6, R2, R10 ;  /* 0x0000000a02067228 */ /* 0x010fd00000000000 */
[----:B------:R-:W-:-:S08]  /*0220*/  DMUL R2, R6, R14 ;  /* 0x0000000e06027228 */ /* 0x000fd00000000000 */
[----:B------:R-:W-:-:S08]  /*0230*/  DFMA R8, -R4, R2, R6 ;  /* 0x000000020408722b */ /* 0x000fd00000000106 */
[----:B------:R-:W-:Y:S01]  /*0240*/  DFMA R2, R14, R8, R2 ;  /* 0x000000080e02722b */ /* 0x000fe20000000002 */
[----:B------:R-:W-:-:S09]  /*0250*/  FSETP.GEU.AND P1, PT, |R7|, 6.5827683646048100446e-37, PT ;  /* 0x036000000700780b */ /* 0x000fd20003f2e200 */
[----:B------:R-:W-:-:S05]  /*0260*/  FFMA R8, RZ, R5, R3 ;  /* 0x00000005ff087223 */ /* 0x000fca0000000003 */
[----:B------:R-:W-:-:S13]  /*0270*/  FSETP.GT.AND P0, PT, |R8|, 1.469367938527859385e-39, PT ;  /* 0x001000000800780b */ /* 0x000fda0003f04200 */
[----:B------:R-:W-:Y:S05]  /*0280*/  @P0 BRA P1, `(.L_x_167) ;  /* 0x0000000000080947 */ /* 0x000fea0000800000 */
[----:B------:R-:W-:-:S07]  /*0290*/  MOV R10, 0x2b0 ;  /* 0x000002b0000a7802 */ /* 0x000fce0000000f00 */
[----:B------:R-:W-:Y:S05]  /*02a0*/  CALL.REL.NOINC `($__internal_1_$__cuda_sm20_div_rn_f64_full) ;  /* 0x0000000000147944 */ /* 0x000fea0003c00000 */
.L_x_167:
[----:B------:R-:W-:Y:S05]  /*02b0*/  BSYNC.RECONVERGENT B0 ;  /* 0x0000000000007941 */ /* 0x000fea0003800200 */
.L_x_166:
[----:B------:R-:W0:Y:S02]  /*02c0*/  LDC.64 R4, c[0x0][0x3a8] ;  /* 0x0000ea00ff047b82 */ /* 0x000e240000000a00 */
[----:B0-----:R-:W-:-:S05]  /*02d0*/  IMAD.WIDE R4, R0, 0x8, R4 ;  /* 0x0000000800047825 */ /* 0x001fca00078e0204 */
[----:B------:R-:W-:Y:S01]  /*02e0*/  STG.E.64 desc[UR4][R4.64], R2 ;  /* 0x0000000204007986 */ /* 0x000fe2000c101b04 */
[----:B------:R-:W-:Y:S05]  /*02f0*/  EXIT ;  /* 0x000000000000794d */ /* 0x000fea0003800000 */
        .weak           $__internal_1_$__cuda_sm20_div_rn_f64_full
        .type           $__internal_1_$__cuda_sm20_div_rn_f64_full,@function
        .size           $__internal_1_$__cuda_sm20_div_rn_f64_full,(.L_x_202 - $__internal_1_$__cuda_sm20_div_rn_f64_full)
$__internal_1_$__cuda_sm20_div_rn_f64_full:
[C---:B------:R-:W-:Y:S01]  /*0300*/  FSETP.GEU.AND P0, PT, |R5|.reuse, 1.469367938527859385e-39, PT ;  /* 0x001000000500780b */ /* 0x040fe20003f0e200 */
[----:B------:R-:W-:Y:S01]  /*0310*/  IMAD.MOV.U32 R16, RZ, RZ, 0x1 ;  /* 0x00000001ff107424 */ /* 0x000fe200078e00ff */
[----:B------:R-:W-:Y:S01]  /*0320*/  LOP3.LUT R2, R5, 0x800fffff, RZ, 0xc0, !PT ;  /* 0x800fffff05027812 */ /* 0x000fe200078ec0ff */
[----:B------:R-:W-:Y:S01]  /*0330*/  BSSY.RECONVERGENT B1, `(.L_x_168) ;  /* 0x0000055000017945 */ /* 0x000fe20003800200 */
[C---:B------:R-:W-:Y:S02]  /*0340*/  FSETP.GEU.AND P2, PT, |R7|.reuse, 1.469367938527859385e-39, PT ;  /* 0x001000000700780b */ /* 0x040fe40003f4e200 */
[----:B------:R-:W-:Y:S01]  /*0350*/  LOP3.LUT R3, R2, 0x3ff00000, RZ, 0xfc, !PT ;  /* 0x3ff0000002037812 */ /* 0x000fe200078efcff */
[----:B------:R-:W-:Y:S01]  /*0360*/  IMAD.MOV.U32 R2, RZ, RZ, R4 ;  /* 0x000000ffff027224 */ /* 0x000fe200078e0004 */
[----:B------:R-:W-:Y:S02]  /*0370*/  LOP3.LUT R11, R7, 0x7ff00000, RZ, 0xc0, !PT ;  /* 0x7ff00000070b7812 */ /* 0x000fe400078ec0ff */
[----:B------:R-:W-:-:S03]  /*0380*/  LOP3.LUT R14, R5, 0x7ff00000, RZ, 0xc0, !PT ;  /* 0x7ff00000050e7812 */ /* 0x000fc600078ec0ff */
[----:B------:R-:W-:Y:S01]  /*0390*/  @!P0 DMUL R2, R4, 8.98846567431157953865e+307 ;  /* 0x7fe0000004028828 */ /* 0x000fe20000000000 */
[----:B------:R-:W-:-:S03]  /*03a0*/  ISETP.GE.U32.AND P1, PT, R11, R14, PT ;  /* 0x0000000e0b00720c */ /* 0x000fc60003f26070 */
[----:B------:R-:W-:Y:S01]  /*03b0*/  @!P2 LOP3.LUT R12, R5, 0x7ff00000, RZ, 0xc0, !PT ;  /* 0x7ff00000050ca812 */ /* 0x000fe200078ec0ff */
[----:B------:R-:W-:Y:S01]  /*03c0*/  @!P2 IMAD.MOV.U32 R18, RZ, RZ, RZ ;  /* 0x000000ffff12a224 */ /* 0x000fe200078e00ff */
[----:B------:R-:W0:Y:S02]  /*03d0*/  MUFU.RCP64H R17, R3 ;  /* 0x0000000300117308 */ /* 0x000e240000001800 */
[----:B------:R-:W-:Y:S01]  /*03e0*/  @!P2 ISETP.GE.U32.AND P3, PT, R11, R12, PT ;  /* 0x0000000c0b00a20c */ /* 0x000fe20003f66070 */
[----:B------:R-:W-:-:S05]  /*03f0*/  IMAD.MOV.U32 R12, RZ, RZ, 0x1ca00000 ;  /* 0x1ca00000ff0c7424 */ /* 0x000fca00078e00ff */
[----:B------:R-:W-:-:S04]  /*0400*/  @!P2 SEL R13, R12, 0x63400000, !P3 ;  /* 0x634000000c0da807 */ /* 0x000fc80005800000 */
[----:B------:R-:W-:-:S04]  /*0410*/  @!P2 LOP3.LUT R13, R13, 0x80000000, R7, 0xf8, !PT ;  /* 0x800000000d0da812 */ /* 0x000fc800078ef807 */
[----:B------:R-:W-:Y:S01]  /*0420*/  @!P2 LOP3.LUT R19, R13, 0x100000, RZ, 0xfc, !PT ;  /* 0x001000000d13a812 */ /* 0x000fe200078efcff */
[----:B0-----:R-:W-:-:S08]  /*0430*/  DFMA R8, R16, -R2, 1 ;  /* 0x3ff000001008742b */ /* 0x001fd00000000802 */
[----:B------:R-:W-:-:S08]  /*0440*/  DFMA R8, R8, R8, R8 ;  /* 0x000000080808722b */ /* 0x000fd00000000008 */
[----:B------:R-:W-:Y:S01]  /*0450*/  DFMA R16, R16, R8, R16 ;  /* 0x000000081010722b */ /* 0x000fe20000000010 */
[----:B------:R-:W-:Y:S01]  /*0460*/  SEL R9, R12, 0x63400000, !P1 ;  /* 0x634000000c097807 */ /* 0x000fe20004800000 */
[----:B------:R-:W-:-:S03]  /*0470*/  IMAD.MOV.U32 R8, RZ, RZ, R6 ;  /* 0x000000ffff087224 */ /* 0x000fc600078e0006 */
[----:B------:R-:W-:-:S03]  /*0480*/  LOP3.LUT R9, R9, 0x800fffff, R7, 0xf8, !PT ;  /* 0x800fffff09097812 */ /* 0x000fc600078ef807 */
[----:B------:R-:W-:-:S03]  /*0490*/  DFMA R20, R16, -R2, 1 ;  /* 0x3ff000001014742b */ /* 0x000fc60000000802 */
[----:B------:R-:W-:-:S05]  /*04a0*/  @!P2 DFMA R8, R8, 2, -R18 ;  /* 0x400000000808a82b */ /* 0x000fca0000000812 */
[----:B------:R-:W-:Y:S01]  /*04b0*/  DFMA R16, R16, R20, R16 ;  /* 0x000000141010722b */ /* 0x000fe20000000010 */
[----:B------:R-:W-:Y:S02]  /*04c0*/  IMAD.MOV.U32 R21, RZ, RZ, R11 ;  /* 0x000000ffff157224 */ /* 0x000fe400078e000b */
[----:B------:R-:W-:Y:S01]  /*04d0*/  IMAD.MOV.U32 R20, RZ, RZ, R14 ;  /* 0x000000ffff147224 */ /* 0x000fe200078e000e */
[----:B------:R-:W-:Y:S02]  /*04e0*/  @!P0 LOP3.LUT R20, R3, 0x7ff00000, RZ, 0xc0, !PT ;  /* 0x7ff0000003148812 */ /* 0x000fe400078ec0ff */
[----:B------:R-:W-:Y:S02]  /*04f0*/  @!P2 LOP3.LUT R21, R9, 0x7ff00000, RZ, 0xc0, !PT ;  /* 0x7ff000000915a812 */ /* 0x000fe400078ec0ff */
[----:B------:R-:W-:Y:S01]  /*0500*/  DMUL R18, R16, R8 ;  /* 0x0000000810127228 */ /* 0x000fe20000000000 */
[----:B------:R-:W-:Y:S02]  /*0510*/  VIADD R22, R20, 0xffffffff ;  /* 0xffffffff14167836 */ /* 0x000fe40000000000 */
[----:B------:R-:W-:-:S05]  /*0520*/  VIADD R13, R21, 0xffffffff ;  /* 0xffffffff150d7836 */ /* 0x000fca0000000000 */
[----:B------:R-:W-:Y:S01]  /*0530*/  DFMA R14, R18, -R2, R8 ;  /* 0x80000002120e722b */ /* 0x000fe20000000008 */
[----:B------:R-:W-:-:S04]  /*0540*/  ISETP.GT.U32.AND P0, PT, R13, 0x7feffffe, PT ;  /* 0x7feffffe0d00780c */ /* 0x000fc80003f04070 */
[----:B------:R-:W-:-:S03]  /*0550*/  ISETP.GT.U32.OR P0, PT, R22, 0x7feffffe, P0 ;  /* 0x7feffffe1600780c */ /* 0x000fc60000704470 */
[----:B------:R-:W-:-:S10]  /*0560*/  DFMA R14, R16, R14, R18 ;  /* 0x0000000e100e722b */ /* 0x000fd40000000012 */
[----:B------:R-:W-:Y:S05]  /*0570*/  @P0 BRA `(.L_x_169) ;  /* 0x00000000006c0947 */ /* 0x000fea0003800000 */
[----:B------:R-:W-:-:S04]  /*0580*/  LOP3.LUT R16, R5, 0x7ff00000, RZ, 0xc0, !PT ;  /* 0x7ff0000005107812 */ /* 0x000fc800078ec0ff */
[CC--:B------:R-:W-:Y:S02]  /*0590*/  VIADDMNMX R6, R11.reuse, -R16.reuse, 0xb9600000, !PT ;  /* 0xb96000000b067446 */ /* 0x0c0fe40007800910 */
[----:B------:R-:W-:Y:S02]  /*05a0*/  ISETP.GE.U32.AND P0, PT, R11, R16, PT ;  /* 0x000000100b00720c */ /* 0x000fe40003f06070 */
[----:B------:R-:W-:Y:S02]  /*05b0*/  VIMNMX R6, PT, PT, R6, 0x46a00000, PT ;  /* 0x46a0000006067848 */ /* 0x000fe40003fe0100 */
[----:B------:R-:W-:-:S05]  /*05c0*/  SEL R11, R12, 0x63400000, !P0 ;  /* 0x634000000c0b7807 */ /* 0x000fca0004000000 */
[----:B------:R-:W-:Y:S02]  /*05d0*/  IMAD.IADD R11, R6, 0x1, -R11 ;  /* 0x00000001060b7824 */ /* 0x000fe400078e0a0b */
[----:B------:R-:W-:Y:S02]  /*05e0*/  IMAD.MOV.U32 R6, RZ, RZ, RZ ;  /* 0x000000ffff067224 */ /* 0x000fe400078e00ff */
        /* <DEDUP_REMOVED lines=10> */
[----:B------:R-:W-:Y:S01]  /*0690*/  IMAD.MOV R3, RZ, RZ, -R11 ;  /* 0x000000ffff037224 */ /* 0x000fe200078e0a0b */
[----:B------:R-:W-:Y:S01]  /*06a0*/  DMUL.RP R6, R14, R6 ;  /* 0x000000060e067228 */ /* 0x000fe20000008000 */
[----:B------:R-:W-:Y:S01]  /*06b0*/  IMAD.MOV.U32 R2, RZ, RZ, RZ ;  /* 0x000000ffff027224 */ /* 0x000fe200078e00ff */
[----:B------:R-:W-:-:S05]  /*06c0*/  IADD3 R11, PT, PT, -R11, -0x43300000, RZ ;  /* 0xbcd000000b0b7810 */ /* 0x000fca0007ffe1ff */
[----:B------:R-:W-:-:S03]  /*06d0*/  DFMA R2, R12, -R2, R14 ;  /* 0x800000020c02722b */ /* 0x000fc6000000000e */
[----:B------:R-:W-:-:S07]  /*06e0*/  LOP3.LUT R5, R7, R5, RZ, 0x3c, !PT ;  /* 0x0000000507057212 */ /* 0x000fce00078e3cff */
[----:B------:R-:W-:-:S04]  /*06f0*/  FSETP.NEU.AND P0, PT, |R3|, R11, PT ;  /* 0x0000000b0300720b */ /* 0x000fc80003f0d200 */
[----:B------:R-:W-:Y:S02]  /*0700*/  FSEL R12, R6, R12, !P0 ;  /* 0x0000000c060c7208 */ /* 0x000fe40004000000 */
[----:B------:R-:W-:Y:S01]  /*0710*/  FSEL R13, R5, R13, !P0 ;  /* 0x0000000d050d7208 */ /* 0x000fe20004000000 */
[----:B------:R-:W-:Y:S06]  /*0720*/  BRA `(.L_x_170) ;  /* 0x0000000000547947 */ /* 0x000fec0003800000 */
.L_x_169:
        /* <DEDUP_REMOVED lines=13> */
[----:B------:R-:W-:Y:S02]  /*0800*/  @P0 IMAD.MOV.U32 R12, RZ, RZ, RZ ;  /* 0x000000ffff0c0224 */ /* 0x000fe400078e00ff */
[----:B------:R-:W-:Y:S01]  /*0810*/  @P0 IMAD.MOV.U32 R13, RZ, RZ, R2 ;  /* 0x000000ffff0d0224 */ /* 0x000fe200078e0002 */
[----:B------:R-:W-:Y:S06]  /*0820*/  BRA `(.L_x_170) ;  /* 0x0000000000147947 */ /* 0x000fec0003800000 */
.L_x_172:
[----:B------:R-:W-:Y:S01]  /*0830*/  LOP3.LUT R13, R5, 0x80000, RZ, 0xfc, !PT ;  /* 0x00080000050d7812 */ /* 0x000fe200078efcff */
[----:B------:R-:W-:Y:S01]  /*0840*/  IMAD.MOV.U32 R12, RZ, RZ, R4 ;  /* 0x000000ffff0c7224 */ /* 0x000fe200078e0004 */
[----:B------:R-:W-:Y:S06]  /*0850*/  BRA `(.L_x_170) ;  /* 0x0000000000087947 */ /* 0x000fec0003800000 */
.L_x_171:
[----:B------:R-:W-:Y:S01]  /*0860*/  LOP3.LUT R13, R7, 0x80000, RZ, 0xfc, !PT ;  /* 0x00080000070d7812 */ /* 0x000fe200078efcff */
[----:B------:R-:W-:-:S07]  /*0870*/  IMAD.MOV.U32 R12, RZ, RZ, R6 ;  /* 0x000000ffff0c7224 */ /* 0x000fce00078e0006 */
.L_x_170:
[----:B------:R-:W-:Y:S05]  /*0880*/  BSYNC.RECONVERGENT B1 ;  /* 0x0000000000017941 */ /* 0x000fea0003800200 */
.L_x_168:
[----:B------:R-:W-:Y:S02]  /*0890*/  IMAD.MOV.U32 R11, RZ, RZ, 0x0 ;  /* 0x00000000ff0b7424 */ /* 0x000fe400078e00ff */
[----:B------:R-:W-:Y:S02]  /*08a0*/  IMAD.MOV.U32 R2, RZ, RZ, R12 ;  /* 0x000000ffff027224 */ /* 0x000fe400078e000c */
[----:B------:R-:W-:Y:S01]  /*08b0*/  IMAD.MOV.U32 R3, RZ, RZ, R13 ;  /* 0x000000ffff037224 */ /* 0x000fe200078e000d */
[----:B------:R-:W-:Y:S06]  /*08c0*/  RET.REL.NODEC R10 `(_Z11ccc_loop2_2PKiPKdS2_S2_S2_PdPii) ;  /* 0xfffffff40acc7950 */ /* 0x000fec0003c3ffff */
.L_x_173:
        /* <DEDUP_REMOVED lines=11> */
.L_x_202:


//--------------------- .text._Z9ccc_loop2PKiS0_S0_PKdS2_S2_S2_S2_S2_PdS3_iiPi --------------------------
	.section	.text._Z9ccc_loop2PKiS0_S0_PKdS2_S2_S2_S2_S2_PdS3_iiPi,"ax",@progbits
	.align	128
        .global         _Z9ccc_loop2PKiS0_S0_PKdS2_S2_S2_S2_S2_PdS3_iiPi
        .type           _Z9ccc_loop2PKiS0_S0_PKdS2_S2_S2_S2_S2_PdS3_iiPi,@function
        .size           _Z9ccc_loop2PKiS0_S0_PKdS2_S2_S2_S2_S2_PdS3_iiPi,(.L_x_207 - _Z9ccc_loop2PKiS0_S0_PKdS2_S2_S2_S2_S2_PdS3_iiPi)
        .other          _Z9ccc_loop2PKiS0_S0_PKdS2_S2_S2_S2_S2_PdS3_iiPi,@"STO_CUDA_ENTRY STV_DEFAULT"
_Z9ccc_loop2PKiS0_S0_PKdS2_S2_S2_S2_S2_PdS3_iiPi:
.text._Z9ccc_loop2PKiS0_S0_PKdS2_S2_S2_S2_S2_PdS3_iiPi:
[----:B------:R-:W-:Y:S01]  /*0000*/  LDC R1, c[0x0][0x37c] ;  /* 0x0000df00ff017b82 */ /* 0x000fe20000000800 */
[----:B------:R-:W0:Y:S07]  /*0010*/  S2R R5, SR_TID.Y ;  /* 0x0000000000057919 */ /* 0x000e2e0000002200 */
[----:B------:R-:W1:Y:S01]  /*0020*/  LDC R3, c[0x0][0x360] ;  /* 0x0000d800ff037b82 */ /* 0x000e620000000800 */
[----:B------:R-:W2:Y:S01]  /*0030*/  LDCU.64 UR6, c[0x0][0x3d8] ;  /* 0x00007b00ff0677ac */ /* 0x000ea20008000a00 */
[----:B------:R-:W1:Y:S06]  /*0040*/  S2R R0, SR_TID.X ;  /* 0x0000000000007919 */ /* 0x000e6c0000002100 */
[----:B------:R-:W0:Y:S08]  /*0050*/  S2UR UR5, SR_CTAID.Y ;  /* 0x00000000000579c3 */ /* 0x000e300000002600 */
[----:B------:R-:W0:Y:S08]  /*0060*/  LDC R2, c[0x0][0x364] ;  /* 0x0000d900ff027b82 */ /* 0x000e300000000800 */
[----:B------:R-:W1:Y:S01]  /*0070*/  S2UR UR4, SR_CTAID.X ;  /* 0x00000000000479c3 */ /* 0x000e620000002500 */
[----:B0-----:R-:W-:-:S05]  /*0080*/  IMAD R5, R2, UR5, R5 ;  /* 0x0000000502057c24 */ /* 0x001fca000f8e0205 */
[----:B--2---:R-:W-:Y:S01]  /*0090*/  ISETP.GE.AND P0, PT, R5, UR7, PT ;  /* 0x0000000705007c0c */ /* 0x004fe2000bf06270 */
[----:B-1----:R-:W-:-:S05]  /*00a0*/  IMAD R0, R3, UR4, R0 ;  /* 0x0000000403007c24 */ /* 0x002fca000f8e0200 */
[----:B------:R-:W-:-:S13]  /*00b0*/  ISETP.GE.OR P0, PT, R0, UR6, P0 ;  /* 0x0000000600007c0c */ /* 0x000fda0008706670 */
[----:B------:R-:W-:Y:S05]  /*00c0*/  @P0 EXIT ;  /* 0x000000000000094d */ /* 0x000fea0003800000 */
[----:B------:R-:W0:Y:S01]  /*00d0*/  LDC.64 R2, c[0x0][0x380] ;  /* 0x0000e000ff027b82 */ /* 0x000e220000000a00 */
[----:B------:R-:W1:Y:S01]  /*00e0*/  LDCU.64 UR4, c[0x0][0x358] ;  /* 0x00006b00ff0477ac */ /* 0x000e620008000a00 */
[----:B------:R-:W-:-:S04]  /*00f0*/  IMAD R0, R5, UR6, R0 ;  /* 0x0000000605007c24 */ /* 0x000fc8000f8e0200 */
[----:B0-----:R-:W-:-:S05]  /*0100*/  IMAD.WIDE R2, R0, 0x4, R2 ;  /* 0x0000000400027825 */ /* 0x001fca00078e0202 */
[----:B-1----:R-:W2:Y:S02]  /*0110*/  LDG.E.CONSTANT R6, desc[UR4][R2.64] ;  /* 0x0000000402067981 */ /* 0x002ea4000c1e9900 */
[----:B--2---:R-:W-:-:S13]  /*0120*/  ISETP.GE.AND P0, PT, R6, 0x1, PT ;  /* 0x000000010600780c */ /* 0x004fda0003f06270 */
[----:B------:R-:W-:Y:S05]  /*0130*/  @!P0 EXIT ;  /* 0x000000000000894d */ /* 0x000fea0003800000 */
[----:B------:R-:W0:Y:S01]  /*0140*/  LDC.64 R2, c[0x0][0x3c0] ;  /* 0x0000f000ff027b82 */ /* 0x000e220000000a00 */
[----:B------:R-:W-:-:S07]  /*0150*/  IADD3 R7, PT, PT, R6, -0x1, RZ ;  /* 0xffffffff06077810 */ /* 0x000fce0007ffe0ff */
[----:B------:R-:W1:Y:S08]  /*0160*/  LDC.64 R4, c[0x0][0x398] ;  /* 0x0000e600ff047b82 */ /* 0x000e700000000a00 */
[----:B------:R-:W2:Y:S01]  /*0170*/  LDC.64 R8, c[0x0][0x3a8] ;  /* 0x0000ea00ff087b82 */ /* 0x000ea20000000a00 */
[----:B0-----:R-:W-:-:S07]  /*0180*/  IMAD.WIDE.U32 R2, R7, 0x8, R2 ;  /* 0x0000000807027825 */ /* 0x001fce00078e0002 */
[----:B------:R-:W0:Y:S01]  /*0190*/  LDC.64 R10, c[0x0][0x3c8] ;  /* 0x0000f200ff0a7b82 */ /* 0x000e220000000a00 */
[----:B------:R-:W3:Y:S01]  /*01a0*/  LDG.E.64.CONSTANT R2, desc[UR4][R2.64] ;  /* 0x0000000402027981 */ /* 0x000ee2000c1e9b00 */
[----:B-1----:R-:W-:-:S06]  /*01b0*/  IMAD.WIDE R4, R0, 0x8, R4 ;  /* 0x0000000800047825 */ /* 0x002fcc00078e0204 */
[----:B------:R-:W3:Y:S01]  /*01c0*/  LDG.E.64.CONSTANT R4, desc[UR4][R4.64] ;  /* 0x0000000404047981 */ /* 0x000ee2000c1e9b00 */
[----:B--2---:R-:W-:-:S06]  /*01d0*/  IMAD.WIDE R8, R0, 0x8, R8 ;  /* 0x0000000800087825 */ /* 0x004fcc00078e0208 */
[----:B------:R-:W2:Y:S01]  /*01e0*/  LDG.E.64.CONSTANT R8, desc[UR4][R8.64] ;  /* 0x0000000408087981 */ /* 0x000ea2000c1e9b00 */
[----:B0-----:R-:W-:Y:S01]  /*01f0*/  IMAD.WIDE R10, R0, 0x8, R10 ;  /* 0x00000008000a7825 */ /* 0x001fe200078e020a */
[----:B---3--:R-:W-:-:S08]  /*0200*/  DMUL R6, R2, R4 ;  /* 0x0000000402067228 */ /* 0x008fd00000000000 */
[----:B--2---:R-:W-:-:S07]  /*0210*/  DMUL R6, R6, R8 ;  /* 0x0000000806067228 */ /* 0x004fce0000000000 */
[----:B------:R-:W-:Y:S01]  /*0220*/  STG.E.64 desc[UR4][R10.64], R6 ;  /* 0x000000060a007986 */ /* 0x000fe2000c101b04 */
[----:B------:R-:W-:Y:S05]  /*0230*/  EXIT ;  /* 0x000000000000794d */ /* 0x000fea0003800000 */
.L_x_174:
        /* <DEDUP_REMOVED lines=12> */
.L_x_207:


//--------------------- .text._Z11ccc_loop1_2PKdS0_S0_PdPKiiS3_S3_ii --------------------------
	.section	.text._Z11ccc_loop1_2PKdS0_S0_PdPKiiS3_S3_ii,"ax",@progbits
	.align	128
        .global         _Z11ccc_loop1_2PKdS0_S0_PdPKiiS3_S3_ii
        .type           _Z11ccc_loop1_2PKdS0_S0_PdPKiiS3_S3_ii,@function
        .size           _Z11ccc_loop1_2PKdS0_S0_PdPKiiS3_S3_ii,(.L_x_203 - _Z11ccc_loop1_2PKdS0_S0_PdPKiiS3_S3_ii)
        .other          _Z11ccc_loop1_2PKdS0_S0_PdPKiiS3_S3_ii,@"STO_CUDA_ENTRY STV_DEFAULT"
_Z11ccc_loop1_2PKdS0_S0_PdPKiiS3_S3_ii:
.text._Z11ccc_loop1_2PKdS0_S0_PdPKiiS3_S3_ii:
        /* <DEDUP_REMOVED lines=9> */
[----:B------:R-:W1:Y:S01]  /*0090*/  LDCU.64 UR4, c[0x0][0x358] ;  /* 0x00006b00ff0477ac */ /* 0x000e620008000a00 */
[----:B0-----:R-:W-:-:S05]  /*00a0*/  IMAD.WIDE R2, R0, 0x4, R2 ;  /* 0x0000000400027825 */ /* 0x001fca00078e0202 */
[----:B-1----:R-:W2:Y:S04]  /*00b0*/  LDG.E.CONSTANT R4, desc[UR4][R2.64] ;  /* 0x0000000402047981 */ /* 0x002ea8000c1e9900 */
[----:B------:R-:W2:Y:S01]  /*00c0*/  LDG.E.CONSTANT R5, desc[UR4][R2.64+0x4] ;  /* 0x0000040402057981 */ /* 0x000ea2000c1e9900 */
[----:B------:R-:W-:Y:S01]  /*00d0*/  BSSY.RECONVERGENT B0, `(.L_x_175) ;  /* 0x0000095000007945 */ /* 0x000fe20003800200 */
[----:B------:R-:W-:Y:S02]  /*00e0*/  CS2R R26, SRZ ;  /* 0x00000000001a7805 */ /* 0x000fe4000001ff00 */
[----:B--2---:R-:W-:-:S13]  /*00f0*/  ISETP.GE.AND P0, PT, R4, R5, PT ;  /* 0x000000050400720c */ /* 0x004fda0003f06270 */
[----:B------:R-:W-:Y:S05]  /*0100*/  @P0 BRA `(.L_x_176) ;  /* 0x0000000800440947 */ /* 0x000fea0003800000 */
[----:B------:R-:W-:Y:S01]  /*0110*/  IMAD.MOV.U32 R2, RZ, RZ, R4 ;  /* 0x000000ffff027224 */ /* 0x000fe200078e0004 */
[----:B------:R-:W-:Y:S01]  /*0120*/  BSSY.RECONVERGENT B1, `(.L_x_177) ;  /* 0x0000046000017945 */ /* 0x000fe20003800200 */
[----:B------:R-:W-:-:S03]  /*0130*/  CS2R R26, SRZ ;  /* 0x00000000001a7805 */ /* 0x000fc6000001ff00 */
[----:B------:R-:W-:-:S05]  /*0140*/  VIADDMNMX R5, R2, 0x1, R5, !PT ;  /* 0x0000000102057846 */ /* 0x000fca0007800105 */
[----:B------:R-:W-:Y:S02]  /*0150*/  IMAD.IADD R28, R5, 0x1, -R2 ;  /* 0x00000001051c7824 */ /* 0x000fe400078e0a02 */
[----:B------:R-:W-:-:S03]  /*0160*/  IMAD.IADD R5, R2, 0x1, -R5 ;  /* 0x0000000102057824 */ /* 0x000fc600078e0a05 */
[----:B------:R-:W-:Y:S02]  /*0170*/  LOP3.LUT R4, R28, 0xf, RZ, 0xc0, !PT ;  /* 0x0000000f1c047812 */ /* 0x000fe400078ec0ff */
[----:B------:R-:W-:Y:S02]  /*0180*/  ISETP.GT.U32.AND P0, PT, R5, -0x10, PT ;  /* 0xfffffff00500780c */ /* 0x000fe40003f04070 */
[----:B------:R-:W-:-:S11]  /*0190*/  ISETP.NE.AND P1, PT, R4, RZ, PT ;  /* 0x000000ff0400720c */ /* 0x000fd60003f25270 */
[----:B------:R-:W-:Y:S05]  /*01a0*/  @P0 BRA `(.L_x_178) ;  /* 0x0000000000f40947 */ /* 0x000fea0003800000 */
[----:B------:R-:W0:Y:S01]  /*01b0*/  LDC.64 R6, c[0x0][0x388] ;  /* 0x0000e200ff067b82 */ /* 0x000e220000000a00 */
[----:B------:R-:W-:Y:S02]  /*01c0*/  LOP3.LUT R3, R28, 0xfffffff0, RZ, 0xc0, !PT ;  /* 0xfffffff01c037812 */ /* 0x000fe400078ec0ff */
[----:B------:R-:W-:-:S03]  /*01d0*/  CS2R R26, SRZ ;  /* 0x00000000001a7805 */ /* 0x000fc6000001ff00 */
[----:B------:R-:W-:Y:S01]  /*01e0*/  IMAD.MOV R3, RZ, RZ, -R3 ;  /* 0x000000ffff037224 */ /* 0x000fe200078e0a03 */
[----:B0-----:R-:W-:-:S05]  /*01f0*/  IADD3 R6, P0, PT, R6, 0x40, RZ ;  /* 0x0000004006067810 */ /* 0x001fca0007f1e0ff */
[----:B------:R-:W-:-:S08]  /*0200*/  IMAD.X R7, RZ, RZ, R7, P0 ;  /* 0x000000ffff077224 */ /* 0x000fd000000e0607 */
.L_x_179:
[----:B------:R-:W0:Y:S01]  /*0210*/  LDC.64 R8, c[0x0][0x380] ;  /* 0x0000e000ff087b82 */ /* 0x000e220000000a00 */
[----:B------:R-:W-:-:S05]  /*0220*/  IMAD.WIDE R10, R2, 0x8, R6 ;  /* 0x00000008020a7825 */ /* 0x000fca00078e0206 */
[----:B------:R-:W2:Y:S04]  /*0230*/  LDG.E.64.CONSTANT R16, desc[UR4][R10.64+-0x40] ;  /* 0xffffc0040a107981 */ /* 0x000ea8000c1e9b00 */
[----:B------:R-:W3:Y:S04]  /*0240*/  LDG.E.64.CONSTANT R22, desc[UR4][R10.64+-0x38] ;  /* 0xffffc8040a167981 */ /* 0x000ee8000c1e9b00 */
[----:B------:R-:W4:Y:S04]  /*0250*/  LDG.E.64.CONSTANT R20, desc[UR4][R10.64+-0x30] ;  /* 0xffffd0040a147981 */ /* 0x000f28000c1e9b00 */
[----:B------:R-:W5:Y:S01]  /*0260*/  LDG.E.64.CONSTANT R24, desc[UR4][R10.64+-0x20] ;  /* 0xffffe0040a187981 */ /* 0x000f62000c1e9b00 */
[----:B0-----:R-:W-:-:S05]  /*0270*/  IMAD.WIDE R8, R2, 0x8, R8 ;  /* 0x0000000802087825 */ /* 0x001fca00078e0208 */
[----:B------:R-:W2:Y:S04]  /*0280*/  LDG.E.64.CONSTANT R18, desc[UR4][R8.64] ;  /* 0x0000000408127981 */ /* 0x000ea8000c1e9b00 */
[----:B------:R-:W3:Y:S04]  /*0290*/  LDG.E.64.CONSTANT R14, desc[UR4][R8.64+0x8] ;  /* 0x00000804080e7981 */ /* 0x000ee8000c1e9b00 */
[----:B------:R-:W4:Y:S01]  /*02a0*/  LDG.E.64.CONSTANT R12, desc[UR4][R8.64+0x10] ;  /* 0x00001004080c7981 */ /* 0x000f22000c1e9b00 */
[----:B--2---:R-:W-:-:S03]  /*02b0*/  DFMA R26, R18, R16, R26 ;  /* 0x00000010121a722b */ /* 0x004fc6000000001a */
[----:B------:R-:W2:Y:S04]  /*02c0*/  LDG.E.64.CONSTANT R16, desc[UR4][R10.64+-0x28] ;  /* 0xffffd8040a107981 */ /* 0x000ea8000c1e9b00 */
[----:B------:R-:W2:Y:S01]  /*02d0*/  LDG.E.64.CONSTANT R18, desc[UR4][R8.64+0x18] ;  /* 0x0000180408127981 */ /* 0x000ea2000c1e9b00 */
[----:B---3--:R-:W-:-:S03]  /*02e0*/  DFMA R22, R14, R22, R26 ;  /* 0x000000160e16722b */ /* 0x008fc6000000001a */
[----:B------:R-:W5:Y:S04]  /*02f0*/  LDG.E.64.CONSTANT R14, desc[UR4][R8.64+0x20] ;  /* 0x00002004080e7981 */ /* 0x000f68000c1e9b00 */
[----:B------:R-:W3:Y:S01]  /*0300*/  LDG.E.64.CONSTANT R26, desc[UR4][R10.64+0x38] ;  /* 0x000038040a1a7981 */ /* 0x000ee2000c1e9b00 */
[----:B----4-:R-:W-:-:S03]  /*0310*/  DFMA R20, R12, R20, R22 ;  /* 0x000000140c14722b */ /* 0x010fc60000000016 */
[----:B------:R-:W4:Y:S04]  /*0320*/  LDG.E.64.CONSTANT R22, desc[UR4][R10.64+-0x18] ;  /* 0xffffe8040a167981 */ /* 0x000f28000c1e9b00 */
[----:B------:R-:W4:Y:S01]  /*0330*/  LDG.E.64.CONSTANT R12, desc[UR4][R8.64+0x28] ;  /* 0x00002804080c7981 */ /* 0x000f22000c1e9b00 */
[----:B--2---:R-:W-:-:S03]  /*0340*/  DFMA R16, R18, R16, R20 ;  /* 0x000000101210722b */ /* 0x004fc60000000014 */
[----:B------:R-:W2:Y:S04]  /*0350*/  LDG.E.64.CONSTANT R18, desc[UR4][R10.64+-0x10] ;  /* 0xfffff0040a127981 */ /* 0x000ea8000c1e9b00 */
[----:B------:R-:W2:Y:S01]  /*0360*/  LDG.E.64.CONSTANT R20, desc[UR4][R8.64+0x30] ;  /* 0x0000300408147981 */ /* 0x000ea2000c1e9b00 */
[----:B-----5:R-:W-:-:S03]  /*0370*/  DFMA R24, R14, R24, R16 ;  /* 0x000000180e18722b */ /* 0x020fc60000000010 */
[----:B------:R-:W5:Y:S04]  /*0380*/  LDG.E.64.CONSTANT R14, desc[UR4][R10.64+-0x8] ;  /* 0xfffff8040a0e7981 */ /* 0x000f68000c1e9b00 */
[----:B------:R-:W5:Y:S01]  /*0390*/  LDG.E.64.CONSTANT R16, desc[UR4][R8.64+0x38] ;  /* 0x0000380408107981 */ /* 0x000f62000c1e9b00 */
        /* <DEDUP_REMOVED lines=20> */
[----:B------:R-:W4:Y:S04]  /*04e0*/  LDG.E.64.CONSTANT R14, desc[UR4][R8.64+0x70] ;  /* 0x00007004080e7981 */ /* 0x000f28000c1e9b00 */
[----:B------:R-:W3:Y:S01]  /*04f0*/  LDG.E.64.CONSTANT R8, desc[UR4][R8.64+0x78] ;  /* 0x0000780408087981 */ /* 0x000ee2000c1e9b00 */
[----:B------:R-:W-:-:S05]  /*0500*/  VIADD R3, R3, 0x10 ;  /* 0x0000001003037836 */ /* 0x000fca0000000000 */
[----:B------:R-:W-:Y:S01]  /*0510*/  ISETP.NE.AND P0, PT, R3, RZ, PT ;  /* 0x000000ff0300720c */ /* 0x000fe20003f05270 */
[----:B------:R-:W-:Y:S01]  /*0520*/  VIADD R2, R2, 0x10 ;  /* 0x0000001002027836 */ /* 0x000fe20000000000 */
[----:B--2---:R-:W-:-:S08]  /*0530*/  DFMA R12, R22, R24, R12 ;  /* 0x00000018160c722b */ /* 0x004fd0000000000c */
[----:B-----5:R-:W-:-:S08]  /*0540*/  DFMA R12, R18, R20, R12 ;  /* 0x00000014120c722b */ /* 0x020fd0000000000c */
[----:B----4-:R-:W-:-:S08]  /*0550*/  DFMA R12, R14, R16, R12 ;  /* 0x000000100e0c722b */ /* 0x010fd0000000000c */
[----:B---3--:R-:W-:Y:S01]  /*0560*/  DFMA R26, R8, R26, R12 ;  /* 0x0000001a081a722b */ /* 0x008fe2000000000c */
[----:B------:R-:W-:Y:S10]  /*0570*/  @P0 BRA `(.L_x_179) ;  /* 0xfffffffc00240947 */ /* 0x000ff4000383ffff */
.L_x_178:
[----:B------:R-:W-:Y:S05]  /*0580*/  BSYNC.RECONVERGENT B1 ;  /* 0x0000000000017941 */ /* 0x000fea0003800200 */
.L_x_177:
[----:B------:R-:W-:Y:S05]  /*0590*/  @!P1 BRA `(.L_x_176) ;  /* 0x0000000400209947 */ /* 0x000fea0003800000 */
[----:B------:R-:W-:Y:S01]  /*05a0*/  ISETP.GE.U32.AND P0, PT, R4, 0x8, PT ;  /* 0x000000080400780c */ /* 0x000fe20003f06070 */
[----:B------:R-:W-:Y:S01]  /*05b0*/  BSSY.RECONVERGENT B1, `(.L_x_180) ;  /* 0x0000021000017945 */ /* 0x000fe20003800200 */
[----:B------:R-:W-:-:S04]  /*05c0*/  LOP3.LUT R3, R28, 0x7, RZ, 0xc0, !PT ;  /* 0x000000071c037812 */ /* 0x000fc800078ec0ff */
[----:B------:R-:W-:-:S07]  /*05d0*/  ISETP.NE.AND P1, PT, R3, RZ, PT ;  /* 0x000000ff0300720c */ /* 0x000fce0003f25270 */
[----:B------:R-:W-:Y:S06]  /*05e0*/  @!P0 BRA `(.L_x_181) ;  /* 0x0000000000748947 */ /* 0x000fec0003800000 */
[----:B------:R-:W0:Y:S08]  /*05f0*/  LDC.64 R4, c[0x0][0x380] ;  /* 0x0000e000ff047b82 */ /* 0x000e300000000a00 */
[----:B------:R-:W1:Y:S01]  /*0600*/  LDC.64 R24, c[0x0][0x388] ;  /* 0x0000e200ff187b82 */ /* 0x000e620000000a00 */
[----:B0-----:R-:W-:-:S05]  /*0610*/  IMAD.WIDE R4, R2, 0x8, R4 ;  /* 0x0000000802047825 */ /* 0x001fca00078e0204 */
[----:B------:R-:W2:Y:S01]  /*0620*/  LDG.E.64.CONSTANT R12, desc[UR4][R4.64] ;  /* 0x00000004040c7981 */ /* 0x000ea2000c1e9b00 */
[----:B-1----:R-:W-:-:S03]  /*0630*/  IMAD.WIDE R24, R2, 0x8, R24 ;  /* 0x0000000802187825 */ /* 0x002fc600078e0218 */
[----:B------:R-:W3:Y:S04]  /*0640*/  LDG.E.64.CONSTANT R10, desc[UR4][R4.64+0x8] ;  /* 0x00000804040a7981 */ /* 0x000ee8000c1e9b00 */
[----:B------:R-:W2:Y:S04]  /*0650*/  LDG.E.64.CONSTANT R14, desc[UR4][R24.64] ;  /* 0x00000004180e7981 */ /* 0x000ea8000c1e9b00 */
[----:B------:R-:W3:Y:S04]  /*0660*/  LDG.E.64.CONSTANT R8, desc[UR4][R24.64+0x8] ;  /* 0x0000080418087981 */ /* 0x000ee8000c1e9b00 */
[----:B------:R-:W4:Y:S04]  /*0670*/  LDG.E.64.CONSTANT R6, desc[UR4][R4.64+0x10] ;  /* 0x0000100404067981 */ /* 0x000f28000c1e9b00 */
[----:B------:R-:W4:Y:S04]  /*0680*/  LDG.E.64.CONSTANT R22, desc[UR4][R24.64+0x10] ;  /* 0x0000100418167981 */ /* 0x000f28000c1e9b00 */
[----:B------:R-:W5:Y:S04]  /*0690*/  LDG.E.64.CONSTANT R18, desc[UR4][R4.64+0x18] ;  /* 0x0000180404127981 */ /* 0x000f68000c1e9b00 */
[----:B------:R-:W5:Y:S04]  /*06a0*/  LDG.E.64.CONSTANT R20, desc[UR4][R24.64+0x18] ;  /* 0x0000180418147981 */ /* 0x000f68000c1e9b00 */
[----:B------:R-:W5:Y:S01]  /*06b0*/  LDG.E.64.CONSTANT R16, desc[UR4][R24.64+0x20] ;  /* 0x0000200418107981 */ /* 0x000f62000c1e9b00 */
[----:B--2---:R-:W-:-:S03]  /*06c0*/  DFMA R12, R12, R14, R26 ;  /* 0x0000000e0c0c722b */ /* 0x004fc6000000001a */
[----:B------:R-:W2:Y:S04]  /*06d0*/  LDG.E.64.CONSTANT R14, desc[UR4][R4.64+0x20] ;  /* 0x00002004040e7981 */ /* 0x000ea8000c1e9b00 */
[----:B------:R-:W2:Y:S01]  /*06e0*/  LDG.E.64.CONSTANT R26, desc[UR4][R24.64+0x38] ;  /* 0x00003804181a7981 */ /* 0x000ea2000c1e9b00 */
[----:B---3--:R-:W-:-:S03]  /*06f0*/  DFMA R8, R10, R8, R12 ;  /* 0x000000080a08722b */ /* 0x008fc6000000000c */
[----:B------:R-:W3:Y:S04]  /*0700*/  LDG.E.64.CONSTANT R10, desc[UR4][R4.64+0x28] ;  /* 0x00002804040a7981 */ /* 0x000ee8000c1e9b00 */
[----:B------:R-:W3:Y:S01]  /*0710*/  LDG.E.64.CONSTANT R12, desc[UR4][R24.64+0x28] ;  /* 0x00002804180c7981 */ /* 0x000ee2000c1e9b00 */
[----:B----4-:R-:W-:-:S03]  /*0720*/  DFMA R22, R6, R22, R8 ;  /* 0x000000160616722b */ /* 0x010fc60000000008 */
[----:B------:R-:W4:Y:S04]  /*0730*/  LDG.E.64.CONSTANT R6, desc[UR4][R4.64+0x30] ;  /* 0x0000300404067981 */ /* 0x000f28000c1e9b00 */
[----:B------:R-:W4:Y:S04]  /*0740*/  LDG.E.64.CONSTANT R8, desc[UR4][R24.64+0x30] ;  /* 0x0000300418087981 */ /* 0x000f28000c1e9b00 */
[----:B------:R-:W4:Y:S01]  /*0750*/  LDG.E.64.CONSTANT R4, desc[UR4][R4.64+0x38] ;  /* 0x0000380404047981 */ /* 0x000f22000c1e9b00 */
[----:B-----5:R-:W-:Y:S01]  /*0760*/  DFMA R18, R18, R20, R22 ;  /* 0x000000141212722b */ /* 0x020fe20000000016 */
[----:B------:R-:W-:-:S07]  /*0770*/  VIADD R2, R2, 0x8 ;  /* 0x0000000802027836 */ /* 0x000fce0000000000 */
[----:B--2---:R-:W-:-:S08]  /*0780*/  DFMA R14, R14, R16, R18 ;  /* 0x000000100e0e722b */ /* 0x004fd00000000012 */
[----:B---3--:R-:W-:-:S08]  /*0790*/  DFMA R10, R10, R12, R14 ;  /* 0x0000000c0a0a722b */ /* 0x008fd0000000000e */
[----:B----4-:R-:W-:-:S08]  /*07a0*/  DFMA R6, R6, R8, R10 ;  /* 0x000000080606722b */ /* 0x010fd0000000000a */
[----:B------:R-:W-:-:S11]  /*07b0*/  DFMA R26, R4, R26, R6 ;  /* 0x0000001a041a722b */ /* 0x000fd60000000006 */
.L_x_181:
[----:B------:R-:W-:Y:S05]  /*07c0*/  BSYNC.RECONVERGENT B1 ;  /* 0x0000000000017941 */ /* 0x000fea0003800200 */
.L_x_180:
        /* <DEDUP_REMOVED lines=17> */
[----:B------:R-:W5:Y:S01]  /*08e0*/  LDG.E.64.CONSTANT R14, desc[UR4][R20.64+0x18] ;  /* 0x00001804140e7981 */ /* 0x000f62000c1e9b00 */
[----:B------:R-:W-:Y:S01]  /*08f0*/  VIADD R2, R2, 0x4 ;  /* 0x0000000402027836 */ /* 0x000fe20000000000 */
[----:B--2---:R-:W-:-:S08]  /*0900*/  DFMA R18, R18, R22, R26 ;  /* 0x000000161212722b */ /* 0x004fd0000000001a */
[----:B---3--:R-:W-:-:S08]  /*0910*/  DFMA R8, R8, R10, R18 ;  /* 0x0000000a0808722b */ /* 0x008fd00000000012 */
[----:B----4-:R-:W-:-:S08]  /*0920*/  DFMA R4, R4, R6, R8 ;  /* 0x000000060404722b */ /* 0x010fd00000000008 */
[----:B-----5:R-:W-:-:S11]  /*0930*/  DFMA R26, R12, R14, R4 ;  /* 0x0000000e0c1a722b */ /* 0x020fd60000000004 */
.L_x_183:
[----:B------:R-:W-:Y:S05]  /*0940*/  BSYNC.RECONVERGENT B1 ;  /* 0x0000000000017941 */ /* 0x000fea0003800200 */
.L_x_182:
[----:B------:R-:W-:Y:S05]  /*0950*/  @!P1 BRA `(.L_x_176) ;  /* 0x0000000000309947 */ /* 0x000fea0003800000 */
[----:B------:R-:W0:Y:S01]  /*0960*/  LDC.64 R8, c[0x0][0x380] ;  /* 0x0000e000ff087b82 */ /* 0x000e220000000a00 */
[----:B------:R-:W-:-:S07]  /*0970*/  IMAD.MOV R28, RZ, RZ, -R28 ;  /* 0x000000ffff1c7224 */ /* 0x000fce00078e0a1c */
[----:B------:R-:W1:Y:S02]  /*0980*/  LDC.64 R6, c[0x0][0x388] ;  /* 0x0000e200ff067b82 */ /* 0x000e640000000a00 */
.L_x_184:
[----:B-1----:R-:W-:-:S04]  /*0990*/  IMAD.WIDE R4, R2, 0x8, R6 ;  /* 0x0000000802047825 */ /* 0x002fc800078e0206 */
[----:B0-----:R-:W-:Y:S02]  /*09a0*/  IMAD.WIDE R10, R2, 0x8, R8 ;  /* 0x00000008020a7825 */ /* 0x001fe400078e0208 */
[----:B------:R-:W2:Y:S04]  /*09b0*/  LDG.E.64.CONSTANT R4, desc[UR4][R4.64] ;  /* 0x0000000404047981 */ /* 0x000ea8000c1e9b00 */
[----:B------:R-:W2:Y:S01]  /*09c0*/  LDG.E.64.CONSTANT R10, desc[UR4][R10.64] ;  /* 0x000000040a0a7981 */ /* 0x000ea2000c1e9b00 */
[----:B------:R-:W-:Y:S02]  /*09d0*/  VIADD R28, R28, 0x1 ;  /* 0x000000011c1c7836 */ /* 0x000fe40000000000 */
[----:B------:R-:W-:-:S03]  /*09e0*/  VIADD R2, R2, 0x1 ;  /* 0x0000000102027836 */ /* 0x000fc60000000000 */
[----:B------:R-:W-:Y:S01]  /*09f0*/  ISETP.NE.AND P0, PT, R28, RZ, PT ;  /* 0x000000ff1c00720c */ /* 0x000fe20003f05270 */
[----:B--2---:R-:W-:-:S12]  /*0a00*/  DFMA R26, R10, R4, R26 ;  /* 0x000000040a1a722b */ /* 0x004fd8000000001a */
[----:B------:R-:W-:Y:S05]  /*0a10*/  @P0 BRA `(.L_x_184) ;  /* 0xfffffffc00dc0947 */ /* 0x000fea000383ffff */
.L_x_176:
[----:B------:R-:W-:Y:S05]  /*0a20*/  BSYNC.RECONVERGENT B0 ;  /* 0x0000000000007941 */ /* 0x000fea0003800200 */
.L_x_175:
[----:B------:R-:W0:Y:S01]  /*0a30*/  LDC.64 R4, c[0x0][0x3b8] ;  /* 0x0000ee00ff047b82 */ /* 0x000e220000000a00 */
[----:B------:R-:W1:Y:S07]  /*0a40*/  LDCU UR6, c[0x0][0x3c0] ;  /* 0x00007800ff0677ac */ /* 0x000e6e0008000800 */
[----:B------:R-:W2:Y:S08]  /*0a50*/  LDC.64 R2, c[0x0][0x3b0] ;  /* 0x0000ec00ff027b82 */ /* 0x000eb00000000a00 */
[----:B------:R-:W3:Y:S01]  /*0a60*/  LDC.64 R6, c[0x0][0x390] ;  /* 0x0000e400ff067b82 */ /* 0x000ee20000000a00 */
[----:B0-----:R-:W-:-:S06]  /*0a70*/  IMAD.WIDE R4, R0, 0x4, R4 ;  /* 0x0000000400047825 */ /* 0x001fcc00078e0204 */
[----:B------:R-:W1:Y:S01]  /*0a80*/  LDG.E.CONSTANT R5, desc[UR4][R4.64] ;  /* 0x0000000404057981 */ /* 0x000e62000c1e9900 */
[----:B--2---:R-:W-:-:S05]  /*0a90*/  IMAD.WIDE R2, R0, 0x4, R2 ;  /* 0x0000000400027825 */ /* 0x004fca00078e0202 */
[----:B------:R-:W1:Y:S02]  /*0aa0*/  LDG.E.CONSTANT R0, desc[UR4][R2.64] ;  /* 0x0000000402007981 */ /* 0x000e64000c1e9900 */
[----:B-1----:R-:W-:-:S04]  /*0ab0*/  IMAD R0, R5, UR6, R0 ;  /* 0x0000000605007c24 */ /* 0x002fc8000f8e0200 */
[----:B---3--:R-:W-:-:S06]  /*0ac0*/  IMAD.WIDE R6, R0, 0x8, R6 ;  /* 0x0000000800067825 */ /* 0x008fcc00078e0206 */
[----:B------:R-:W2:Y:S01]  /*0ad0*/  LDG.E.64.CONSTANT R6, desc[UR4][R6.64] ;  /* 0x0000000406067981 */ /* 0x000ea2000c1e9b00 */
[----:B------:R-:W-:Y:S01]  /*0ae0*/  IMAD.MOV.U32 R8, RZ, RZ, 0x1 ;  /* 0x00000001ff087424 */ /* 0x000fe200078e00ff */
[----:B------:R-:W-:Y:S01]  /*0af0*/  FSETP.GEU.AND P1, PT, |R27|, 6.5827683646048100446e-37, PT ;  /* 0x036000001b00780b */ /* 0x000fe20003f2e200 */
[----:B------:R-:W-:Y:S01]  /*0b00*/  BSSY.RECONVERGENT B0, `(.L_x_185) ;  /* 0x0000011000007945 */ /* 0x000fe20003800200 */
[----:B--2---:R-:W0:Y:S03]  /*0b10*/  MUFU.RCP64H R9, R7 ;  /* 0x0000000700097308 */ /* 0x004e260000001800 */
        /* <DEDUP_REMOVED lines=14> */
[----:B------:R-:W-:Y:S05]  /*0c00*/  CALL.REL.NOINC `($__internal_2_$__cuda_sm20_div_rn_f64_full) ;  /* 0x0000000000147944 */ /* 0x000fea0003c00000 */
.L_x_186:
[----:B------:R-:W-:Y:S05]  /*0c10*/  BSYNC.RECONVERGENT B0 ;  /* 0x0000000000007941 */ /* 0x000fea0003800200 */
.L_x_185:
[----:B------:R-:W0:Y:S02]  /*0c20*/  LDC.64 R4, c[0x0][0x398] ;  /* 0x0000e600ff047b82 */ /* 0x000e240000000a00 */
[----:B0-----:R-:W-:-:S05]  /*0c30*/  IMAD.WIDE R4, R0, 0x8, R4 ;  /* 0x0000000800047825 */ /* 0x001fca00078e0204 */
[----:B------:R-:W-:Y:S01]  /*0c40*/  STG.E.64 desc[UR4][R4.64], R2 ;  /* 0x0000000204007986 */ /* 0x000fe2000c101b04 */
[----:B------:R-:W-:Y:S05]  /*0c50*/  EXIT ;  /* 0x000000000000794d */ /* 0x000fea0003800000 */
        .weak           $__internal_2_$__cuda_sm20_div_rn_f64_full
        .type           $__internal_2_$__cuda_sm20_div_rn_f64_full,@function
        .size           $__internal_2_$__cuda_sm20_div_rn_f64_full,(.L_x_203 - $__internal_2_$__cuda_sm20_div_rn_f64_full)
$__internal_2_$__cuda_sm20_div_rn_f64_full:
        /* <DEDUP_REMOVED lines=59> */
[----:B------:R-:W-:-:S06]  /*1010*/  IMAD.MOV.U32 R2, RZ, RZ, RZ ;  /* 0x000000ffff027224 */ /* 0x000fcc00078e00ff */
[----:B------:R-:W-:-:S03]  /*1020*/  DFMA R2, R12, -R2, R14 ;  /* 0x800000020c02722b */ /* 0x000fc6000000000e */
[----:B------:R-:W-:-:S03]  /*1030*/  LOP3.LUT R7, R5, R7, RZ, 0x3c, !PT ;  /* 0x0000000705077212 */ /* 0x000fc600078e3cff */
[----:B------:R-:W-:-:S04]  /*1040*/  IADD3 R2, PT, PT, -R11, -0x43300000, RZ ;  /* 0xbcd000000b027810 */ /* 0x000fc80007ffe1ff */
[----:B------:R-:W-:-:S04]  /*1050*/  FSETP.NEU.AND P0, PT, |R3|, R2, PT ;  /* 0x000000020300720b */ /* 0x000fc80003f0d200 */
[----:B------:R-:W-:Y:S02]  /*1060*/  FSEL R12, R4, R12, !P0 ;  /* 0x0000000c040c7208 */ /* 0x000fe40004000000 */
[----:B------:R-:W-:Y:S01]  /*1070*/  FSEL R13, R7, R13, !P0 ;  /* 0x0000000d070d7208 */ /* 0x000fe20004000000 */
[----:B------:R-:W-:Y:S06]  /*1080*/  BRA `(.L_x_189) ;  /* 0x0000000000547947 */ /* 0x000fec0003800000 */
.L_x_188:
        /* <DEDUP_REMOVED lines=16> */
.L_x_191:
[----:B------:R-:W-:Y:S01]  /*1190*/  LOP3.LUT R13, R7, 0x80000, RZ, 0xfc, !PT ;  /* 0x00080000070d7812 */ /* 0x000fe200078efcff */
[----:B------:R-:W-:Y:S01]  /*11a0*/  IMAD.MOV.U32 R12, RZ, RZ, R6 ;  /* 0x000000ffff0c7224 */ /* 0x000fe200078e0006 */
[----:B------:R-:W-:Y:S06]  /*11b0*/  BRA `(.L_x_189) ;  /* 0x0000000000087947 */ /* 0x000fec0003800000 */
.L_x_190:
[----:B------:R-:W-:Y:S01]  /*11c0*/  LOP3.LUT R13, R5, 0x80000, RZ, 0xfc, !PT ;  /* 0x00080000050d7812 */ /* 0x000fe200078efcff */
[----:B------:R-:W-:-:S07]  /*11d0*/  IMAD.MOV.U32 R12, RZ, RZ, R4 ;  /* 0x000000ffff0c7224 */ /* 0x000fce00078e0004 */
.L_x_189:
[----:B------:R-:W-:Y:S05]  /*11e0*/  BSYNC.RECONVERGENT B1 ;  /* 0x0000000000017941 */ /* 0x000fea0003800200 */
.L_x_187:
[----:B------:R-:W-:Y:S02]  /*11f0*/  IMAD.MOV.U32 R11, RZ, RZ, 0x0 ;  /* 0x00000000ff0b7424 */ /* 0x000fe400078e00ff */
[----:B------:R-:W-:Y:S02]  /*1200*/  IMAD.MOV.U32 R2, RZ, RZ, R12 ;  /* 0x000000ffff027224 */ /* 0x000fe400078e000c */
[----:B------:R-:W-:Y:S01]  /*1210*/  IMAD.MOV.U32 R3, RZ, RZ, R13 ;  /* 0x000000ffff037224 */ /* 0x000fe200078e000d */
[----:B------:R-:W-:Y:S06]  /*1220*/  RET.REL.NODEC R10 `(_Z11ccc_loop1_2PKdS0_S0_PdPKiiS3_S3_ii) ;  /* 0xffffffec0a747950 */ /* 0x000fec0003c3ffff */
.L_x_192:
        /* <DEDUP_REMOVED lines=13> */
.L_x_203:


//--------------------- .text._Z9ccc_loop1PKiS0_PKdS2_S2_S2_PdiiPi --------------------------
	.section	.text._Z9ccc_loop1PKiS0_PKdS2_S2_S2_PdiiPi,"ax",@progbits
	.align	128
        .global         _Z9ccc_loop1PKiS0_PKdS2_S2_S2_PdiiPi
        .type           _Z9ccc_loop1PKiS0_PKdS2_S2_S2_PdiiPi,@function
        .size           _Z9ccc_loop1PKiS0_PKdS2_S2_S2_PdiiPi,(.L_x_204 - _Z9ccc_loop1PKiS0_PKdS2_S2_S2_PdiiPi)
        .other          _Z9ccc_loop1PKiS0_PKdS2_S2_S2_PdiiPi,@"STO_CUDA_ENTRY STV_DEFAULT"
_Z9ccc_loop1PKiS0_PKdS2_S2_S2_PdiiPi:
.text._Z9ccc_loop1PKiS0_PKdS2_S2_S2_PdiiPi:
        /* <DEDUP_REMOVED lines=15> */
[----:B------:R-:W-:-:S06]  /*00f0*/  IMAD R0, R3, UR6, R0 ;  /* 0x0000000603007c24 */ /* 0x000fcc000f8e0200 */
[----:B------:R-:W2:Y:S01]  /*0100*/  LDC.64 R6, c[0x0][0x390] ;  /* 0x0000e400ff067b82 */ /* 0x000ea20000000a00 */
[----:B0-----:R-:W-:-:S06]  /*0110*/  IMAD.WIDE R4, R0, 0x8, R4 ;  /* 0x0000000800047825 */ /* 0x001fcc00078e0204 */
[----:B-1----:R-:W3:Y:S01]  /*0120*/  LDG.E.64.CONSTANT R4, desc[UR4][R4.64] ;  /* 0x0000000404047981 */ /* 0x002ee2000c1e9b00 */
[----:B--2---:R-:W-:-:S06]  /*0130*/  IMAD.WIDE R6, R0, 0x8, R6 ;  /* 0x0000000800067825 */ /* 0x004fcc00078e0206 */
[----:B------:R-:W2:Y:S01]  /*0140*/  LDG.E.64.CONSTANT R6, desc[UR4][R6.64] ;  /* 0x0000000406067981 */ /* 0x000ea2000c1e9b00 */
[----:B------:R-:W-:Y:S01]  /*0150*/  IMAD.MOV.U32 R2, RZ, RZ, 0x1 ;  /* 0x00000001ff027424 */ /* 0x000fe200078e00ff */
[----:B------:R-:W-:Y:S01]  /*0160*/  BSSY.RECONVERGENT B0, `(.L_x_193) ;  /* 0x0000010000007945 */ /* 0x000fe20003800200 */
[----:B---3--:R-:W0:Y:S01]  /*0170*/  MUFU.RCP64H R3, R5 ;  /* 0x0000000500037308 */ /* 0x008e220000001800 */
[----:B--2---:R-:W-:-:S03]  /*0180*/  FSETP.GEU.AND P1, PT, |R7|, 6.5827683646048100446e-37, PT ;  /* 0x036000000700780b */ /* 0x004fc60003f2e200 */
        /* <DEDUP_REMOVED lines=11> */
[----:B------:R-:W-:-:S07]  /*0240*/  MOV R10, 0x260 ;  /* 0x00000260000a7802 */ /* 0x000fce0000000f00 */
[----:B------:R-:W-:Y:S05]  /*0250*/  CALL.REL.NOINC `($__internal_3_$__cuda_sm20_div_rn_f64_full) ;  /* 0x0000000000147944 */ /* 0x000fea0003c00000 */
.L_x_194:
[----:B------:R-:W-:Y:S05]  /*0260*/  BSYNC.RECONVERGENT B0 ;  /* 0x0000000000007941 */ /* 0x000fea0003800200 */
.L_x_193:
[----:B------:R-:W0:Y:S02]  /*0270*/  LDC.64 R4, c[0x0][0x3b0] ;  /* 0x0000ec00ff047b82 */ /* 0x000e240000000a00 */
[----:B0-----:R-:W-:-:S05]  /*0280*/  IMAD.WIDE R4, R0, 0x8, R4 ;  /* 0x0000000800047825 */ /* 0x001fca00078e0204 */
[----:B------:R-:W-:Y:S01]  /*0290*/  STG.E.64 desc[UR4][R4.64], R2 ;  /* 0x0000000204007986 */ /* 0x000fe2000c101b04 */
[----:B------:R-:W-:Y:S05]  /*02a0*/  EXIT ;  /* 0x000000000000794d */ /* 0x000fea0003800000 */
        .weak           $__internal_3_$__cuda_sm20_div_rn_f64_full
        .type           $__internal_3_$__cuda_sm20_div_rn_f64_full,@function
        .size           $__internal_3_$__cuda_sm20_div_rn_f64_full,(.L_x_204 - $__internal_3_$__cuda_sm20_div_rn_f64_full)
$__internal_3_$__cuda_sm20_div_rn_f64_full:
        /* <DEDUP_REMOVED lines=67> */
.L_x_196:
        /* <DEDUP_REMOVED lines=16> */
.L_x_199:
[----:B------:R-:W-:Y:S01]  /*07e0*/  LOP3.LUT R13, R5, 0x80000, RZ, 0xfc, !PT ;  /* 0x00080000050d7812 */ /* 0x000fe200078efcff */
[----:B------:R-:W-:Y:S01]  /*07f0*/  IMAD.MOV.U32 R12, RZ, RZ, R4 ;  /* 0x000000ffff0c7224 */ /* 0x000fe200078e0004 */
[----:B------:R-:W-:Y:S06]  /*0800*/  BRA `(.L_x_197) ;  /* 0x0000000000087947 */ /* 0x000fec0003800000 */
.L_x_198:
[----:B------:R-:W-:Y:S01]  /*0810*/  LOP3.LUT R13, R7, 0x80000, RZ, 0xfc, !PT ;  /* 0x00080000070d7812 */ /* 0x000fe200078efcff */
[----:B------:R-:W-:-:S07]  /*0820*/  IMAD.MOV.U32 R12, RZ, RZ, R6 ;  /* 0x000000ffff0c7224 */ /* 0x000fce00078e0006 */
.L_x_197:
[----:B------:R-:W-:Y:S05]  /*0830*/  BSYNC.RECONVERGENT B1 ;  /* 0x0000000000017941 */ /* 0x000fea0003800200 */
.L_x_195:
[----:B------:R-:W-:Y:S02]  /*0840*/  IMAD.MOV.U32 R11, RZ, RZ, 0x0 ;  /* 0x00000000ff0b7424 */ /* 0x000fe400078e00ff */
[----:B------:R-:W-:Y:S02]  /*0850*/  IMAD.MOV.U32 R2, RZ, RZ, R12 ;  /* 0x000000ffff027224 */ /* 0x000fe400078e000c */
[----:B------:R-:W-:Y:S01]  /*0860*/  IMAD.MOV.U32 R3, RZ, RZ, R13 ;  /* 0x000000ffff037224 */ /* 0x000fe200078e000d */
[----:B------:R-:W-:Y:S06]  /*0870*/  RET.REL.NODEC R10 `(_Z9ccc_loop1PKiS0_PKdS2_S2_S2_PdiiPi) ;  /* 0xfffffff40ae07950 */ /* 0x000fec0003c3ffff */
.L_x_200:
        /* <DEDUP_REMOVED lines=16> */
.L_x_204:


//--------------------- .nv.shared.reserved.0     --------------------------
	.section	.nv.shared.reserved.0,"aw",@nobits
	.weak		__nv_reservedSMEM_offset_0_alias
	.size		__nv_reservedSMEM_offset_0_alias, 0, 64
	.other		__nv_reservedSMEM_offset_0_alias,@"STO_CUDA_RESERVED_SHARED STV_DEFAULT"
__nv_reservedSMEM_offset_0_alias:
	.zero		0
	.zero		64


//--------------------- .nv.constant0._Z9ccc_loop3PKiS0_S0_PKdS2_PdS3_S2_S2_iiPi --------------------------
	.section	.nv.constant0._Z9ccc_loop3PKiS0_S0_PKdS2_PdS3_S2_S2_iiPi,"a",@progbits
	.sectionflags	@""
	.align	4
.nv.constant0._Z9ccc_loop3PKiS0_S0_PKdS2_PdS3_S2_S2_iiPi:
	.zero		984


//--------------------- .nv.constant0._Z11ccc_loop2_2PKiPKdS2_S2_S2_PdPii --------------------------
	.section	.nv.constant0._Z11ccc_loop2_2PKiPKdS2_S2_S2_PdPii,"a",@progbits
	.sectionflags	@""
	.align	4
.nv.constant0._Z11ccc_loop2_2PKiPKdS2_S2_S2_PdPii:
	.zero		956


//--------------------- .nv.constant0._Z9ccc_loop2PKiS0_S0_PKdS2_S2_S2_S2_S2_PdS3_iiPi --------------------------
	.section	.nv.constant0._Z9ccc_loop2PKiS0_S0_PKdS2_S2_S2_S2_S2_PdS3_iiPi,"a",@progbits
	.sectionflags	@""
	.align	4
.nv.constant0._Z9ccc_loop2PKiS0_S0_PKdS2_S2_S2_S2_S2_PdS3_iiPi:
	.zero		1000


//--------------------- .nv.constant0._Z11ccc_loop1_2PKdS0_S0_PdPKiiS3_S3_ii --------------------------
	.section	.nv.constant0._Z11ccc_loop1_2PKdS0_S0_PdPKiiS3_S3_ii,"a",@progbits
	.sectionflags	@""
	.align	4
.nv.constant0._Z11ccc_loop1_2PKdS0_S0_PdPKiiS3_S3_ii:
	.zero		968


//--------------------- .nv.constant0._Z9ccc_loop1PKiS0_PKdS2_S2_S2_PdiiPi --------------------------
	.section	.nv.constant0._Z9ccc_loop1PKiS0_PKdS2_S2_S2_PdiiPi,"a",@progbits
	.sectionflags	@""
	.align	4
.nv.constant0._Z9ccc_loop1PKiS0_PKdS2_S2_S2_PdiiPi:
	.zero		968


//--------------------- SYMBOLS --------------------------

	.type		.nv.reservedSmem.offset0,@object
	.size		.nv.reservedSmem.offset0,0x4
